	.target	sm_90a

	.elftype	@"ET_EXEC"


//--------------------- .note.nv.tkinfo           --------------------------
	.section	.note.nv.tkinfo,"",@"SHT_NOTE"
	.sectionflags	@"SHF_NOTE_NV_TKINFO"
	.tkinfo
        /*0018*/ 	.word	0x00000002
        /*0030*/ 	.string	""
        /*0030*/ 	.string	"ptxas"
        /*0030*/ 	.string	"Cuda compilation tools, release 13.0, V13.0.88"
        /*0030*/ 	.string	"Build cuda_13.0.r13.0/compiler.36424714_0"
        /*0030*/ 	.string	"-arch sm_90a -m 64 "



//--------------------- .note.nv.cuinfo           --------------------------
	.section	.note.nv.cuinfo,"",@"SHT_NOTE"
	.sectionflags	@"SHF_NOTE_NV_CUINFO"
        /*0018*/ 	.short	0x0002
        /*001a*/ 	.short	0x005a
        /*001c*/ 	.short	0x0082
	.zero		2


//--------------------- .nv.info                  --------------------------
	.section	.nv.info,"",@"SHT_CUDA_INFO"
	.align	4


	//----- nvinfo : EIATTR_REGCOUNT
	.align		4
        /*0000*/ 	.byte	0x04, 0x2f
        /*0002*/ 	.short	(.L_15 - .L_14)
	.align		4
.L_14:
        /*0004*/ 	.word	index@(_ZN7cutlass13device_kernelINS_4gemm6kernel13GemmUniversalIN4cute5tupleIJiiiiEEENS1_10collective13CollectiveMmaINS1_34MainloopSm90TmaGmmaWarpSpecializedILi9ENS5_IJNS4_1CILi1EEESB_SB_EEENS1_35KernelTmaWarpSpecializedCooperativeEEENS5_IJNSA_ILi128EEENSA_ILi64EEESG_EEENS_10bfloat16_tENS5_IJlSB_lEEESI_SJ_NS4_8TiledMMAINS4_8MMA_AtomIJNS4_4SM904GMMA27MMA_64x64x16_F32BF16BF16_SSILNSN_5MajorE0ELSP_0ELNSN_7ScaleInE1ELSQ_1EEEEEENS4_6LayoutINS5_IJNSA_ILi2EEESB_SB_EEENS5_IJSB_NSA_ILi0EEESW_EEEEENS5_IJNS4_10UnderscoreESZ_SZ_EEEEENS4_13SM90_TMA_LOADENS4_14ComposedLayoutINS4_7SwizzleILi3ELi4ELi3EEENS4_18smem_ptr_flag_bitsILi16EEENST_INS5_IJNSA_ILi8EEESG_EEENS5_IJSG_SB_EEEEEEEvNS4_8identityES12_S1C_vS1D_EENS_8epilogue10collective6detail29Sm90TmaWarpSpecializedAdapterINS1G_15DefaultEpilogueISI_SJ_SJ_NS1F_6thread17LinearCombinationISI_Li1EffLNS1K_9ScaleType4KindE0ELNS_15FloatRoundStyleE2ESI_EENS1_15EpilogueDefaultEEEEEvvEEEEvNT_6ParamsE)
        /*0008*/ 	.word	0x000000a8


	//----- nvinfo : EIATTR_FRAME_SIZE
	.align		4
.L_15:
        /*000c*/ 	.byte	0x04, 0x11
        /*000e*/ 	.short	(.L_17 - .L_16)
	.align		4
.L_16:
        /*0010*/ 	.word	index@(_ZN7cutlass13device_kernelINS_4gemm6kernel13GemmUniversalIN4cute5tupleIJiiiiEEENS1_10collective13CollectiveMmaINS1_34MainloopSm90TmaGmmaWarpSpecializedILi9ENS5_IJNS4_1CILi1EEESB_SB_EEENS1_35KernelTmaWarpSpecializedCooperativeEEENS5_IJNSA_ILi128EEENSA_ILi64EEESG_EEENS_10bfloat16_tENS5_IJlSB_lEEESI_SJ_NS4_8TiledMMAINS4_8MMA_AtomIJNS4_4SM904GMMA27MMA_64x64x16_F32BF16BF16_SSILNSN_5MajorE0ELSP_0ELNSN_7ScaleInE1ELSQ_1EEEEEENS4_6LayoutINS5_IJNSA_ILi2EEESB_SB_EEENS5_IJSB_NSA_ILi0EEESW_EEEEENS5_IJNS4_10UnderscoreESZ_SZ_EEEEENS4_13SM90_TMA_LOADENS4_14ComposedLayoutINS4_7SwizzleILi3ELi4ELi3EEENS4_18smem_ptr_flag_bitsILi16EEENST_INS5_IJNSA_ILi8EEESG_EEENS5_IJSG_SB_EEEEEEEvNS4_8identityES12_S1C_vS1D_EENS_8epilogue10collective6detail29Sm90TmaWarpSpecializedAdapterINS1G_15DefaultEpilogueISI_SJ_SJ_NS1F_6thread17LinearCombinationISI_Li1EffLNS1K_9ScaleType4KindE0ELNS_15FloatRoundStyleE2ESI_EENS1_15EpilogueDefaultEEEEEvvEEEEvNT_6ParamsE)
        /*0014*/ 	.word	0x00000000


	//----- nvinfo : EIATTR_MIN_STACK_SIZE
	.align		4
.L_17:
        /*0018*/ 	.byte	0x04, 0x12
        /*001a*/ 	.short	(.L_19 - .L_18)
	.align		4
.L_18:
        /*001c*/ 	.word	index@(_ZN7cutlass13device_kernelINS_4gemm6kernel13GemmUniversalIN4cute5tupleIJiiiiEEENS1_10collective13CollectiveMmaINS1_34MainloopSm90TmaGmmaWarpSpecializedILi9ENS5_IJNS4_1CILi1EEESB_SB_EEENS1_35KernelTmaWarpSpecializedCooperativeEEENS5_IJNSA_ILi128EEENSA_ILi64EEESG_EEENS_10bfloat16_tENS5_IJlSB_lEEESI_SJ_NS4_8TiledMMAINS4_8MMA_AtomIJNS4_4SM904GMMA27MMA_64x64x16_F32BF16BF16_SSILNSN_5MajorE0ELSP_0ELNSN_7ScaleInE1ELSQ_1EEEEEENS4_6LayoutINS5_IJNSA_ILi2EEESB_SB_EEENS5_IJSB_NSA_ILi0EEESW_EEEEENS5_IJNS4_10UnderscoreESZ_SZ_EEEEENS4_13SM90_TMA_LOADENS4_14ComposedLayoutINS4_7SwizzleILi3ELi4ELi3EEENS4_18smem_ptr_flag_bitsILi16EEENST_INS5_IJNSA_ILi8EEESG_EEENS5_IJSG_SB_EEEEEEEvNS4_8identityES12_S1C_vS1D_EENS_8epilogue10collective6detail29Sm90TmaWarpSpecializedAdapterINS1G_15DefaultEpilogueISI_SJ_SJ_NS1F_6thread17LinearCombinationISI_Li1EffLNS1K_9ScaleType4KindE0ELNS_15FloatRoundStyleE2ESI_EENS1_15EpilogueDefaultEEEEEvvEEEEvNT_6ParamsE)
        /*0020*/ 	.word	0x00000000
.L_19:


//--------------------- .nv.compat                --------------------------
	.section	.nv.compat,"",@"SHT_CUDA_COMPAT_INFO"
	.align	4
        /*0000*/ 	.byte	0x02, 0x09, 0x01, 0x00, 0x02, 0x02, 0x04, 0x00, 0x02, 0x05, 0x05, 0x00, 0x03, 0x07, 0x01, 0x01
        /*0010*/ 	.byte	0x02, 0x03, 0x01, 0x00, 0x02, 0x06, 0x01, 0x00, 0x04, 0x0b, 0x08, 0x00, 0x00, 0x00, 0x00, 0x00
        /*0020*/ 	.byte	0x00, 0x00, 0x00, 0x00


//--------------------- .nv.info._ZN7cutlass13device_kernelINS_4gemm6kernel13GemmUniversalIN4cute5tupleIJiiiiEEENS1_10collective13CollectiveMmaINS1_34MainloopSm90TmaGmmaWarpSpecializedILi9ENS5_IJNS4_1CILi1EEESB_SB_EEENS1_35KernelTmaWarpSpecializedCooperativeEEENS5_IJNSA_ILi128EEENSA_ILi64EEESG_EEENS_10bfloat16_tENS5_IJlSB_lEEESI_SJ_NS4_8TiledMMAINS4_8MMA_AtomIJNS4_4SM904GMMA27MMA_64x64x16_F32BF16BF16_SSILNSN_5MajorE0ELSP_0ELNSN_7ScaleInE1ELSQ_1EEEEEENS4_6LayoutINS5_IJNSA_ILi2EEESB_SB_EEENS5_IJSB_NSA_ILi0EEESW_EEEEENS5_IJNS4_10UnderscoreESZ_SZ_EEEEENS4_13SM90_TMA_LOADENS4_14ComposedLayoutINS4_7SwizzleILi3ELi4ELi3EEENS4_18smem_ptr_flag_bitsILi16EEENST_INS5_IJNSA_ILi8EEESG_EEENS5_IJSG_SB_EEEEEEEvNS4_8identityES12_S1C_vS1D_EENS_8epilogue10collective6detail29Sm90TmaWarpSpecializedAdapterINS1G_15DefaultEpilogueISI_SJ_SJ_NS1F_6thread17LinearCombinationISI_Li1EffLNS1K_9ScaleType4KindE0ELNS_15FloatRoundStyleE2ESI_EENS1_15EpilogueDefaultEEEEEvvEEEEvNT_6ParamsE --------------------------
	.section	.nv.info._ZN7cutlass13device_kernelINS_4gemm6kernel13GemmUniversalIN4cute5tupleIJiiiiEEENS1_10collective13CollectiveMmaINS1_34MainloopSm90TmaGmmaWarpSpecializedILi9ENS5_IJNS4_1CILi1EEESB_SB_EEENS1_35KernelTmaWarpSpecializedCooperativeEEENS5_IJNSA_ILi128EEENSA_ILi64EEESG_EEENS_10bfloat16_tENS5_IJlSB_lEEESI_SJ_NS4_8TiledMMAINS4_8MMA_AtomIJNS4_4SM904GMMA27MMA_64x64x16_F32BF16BF16_SSILNSN_5MajorE0ELSP_0ELNSN_7ScaleInE1ELSQ_1EEEEEENS4_6LayoutINS5_IJNSA_ILi2EEESB_SB_EEENS5_IJSB_NSA_ILi0EEESW_EEEEENS5_IJNS4_10UnderscoreESZ_SZ_EEEEENS4_13SM90_TMA_LOADENS4_14ComposedLayoutINS4_7SwizzleILi3ELi4ELi3EEENS4_18smem_ptr_flag_bitsILi16EEENST_INS5_IJNSA_ILi8EEESG_EEENS5_IJSG_SB_EEEEEEEvNS4_8identityES12_S1C_vS1D_EENS_8epilogue10collective6detail29Sm90TmaWarpSpecializedAdapterINS1G_15DefaultEpilogueISI_SJ_SJ_NS1F_6thread17LinearCombinationISI_Li1EffLNS1K_9ScaleType4KindE0ELNS_15FloatRoundStyleE2ESI_EENS1_15EpilogueDefaultEEEEEvvEEEEvNT_6ParamsE,"",@"SHT_CUDA_INFO"
	.sectionflags	@""
	.align	4


	//----- nvinfo : EIATTR_CUDA_API_VERSION
	.align		4
        /*0000*/ 	.byte	0x04, 0x37
        /*0002*/ 	.short	(.L_21 - .L_20)
.L_20:
        /*0004*/ 	.word	0x00000082


	//----- nvinfo : EIATTR_KPARAM_INFO
	.align		4
.L_21:
        /*0008*/ 	.byte	0x04, 0x17
        /*000a*/ 	.short	(.L_23 - .L_22)
.L_22:
        /*000c*/ 	.word	0x00000000
        /*0010*/ 	.short	0x0000
        /*0012*/ 	.short	0x0070
        /*0014*/ 	.byte	0x00, 0xf0, 0x01, 0x10


	//----- nvinfo : EIATTR_SPARSE_MMA_MASK
	.align		4
.L_23:
        /*0018*/ 	.byte	0x03, 0x50
        /*001a*/ 	.short	0x0000


	//----- nvinfo : EIATTR_MAXREG_COUNT
	.align		4
        /*001c*/ 	.byte	0x03, 0x1b
        /*001e*/ 	.short	0x00a8


	//----- nvinfo : EIATTR_NUM_BARRIERS
	.align		4
        /*0020*/ 	.byte	0x02, 0x4c
        /*0022*/ 	.byte	0x01
	.zero		1


	//----- nvinfo : EIATTR_EXTERNS
	.align		4
        /*0024*/ 	.byte	0x04, 0x0f
        /*0026*/ 	.short	(.L_25 - .L_24)


	//   ....[0]....
	.align		4
.L_24:
        /*0028*/ 	.word	index@(__assertfail)


	//----- nvinfo : EIATTR_MERCURY_ISA_VERSION
	.align		4
.L_25:
        /*002c*/ 	.byte	0x03, 0x5f
        /*002e*/ 	.short	0x0101


	//----- nvinfo : EIATTR_INT_WARP_WIDE_INSTR_OFFSETS
	.align		4
        /*0030*/ 	.byte	0x04, 0x31
        /*0032*/ 	.short	(.L_27 - .L_26)


	//   ....[0]....
.L_26:
        /*0034*/ 	.word	0x00000480


	//   ....[1]....
        /*0038*/ 	.word	0x000004b0


	//   ....[2]....
        /*003c*/ 	.word	0x00000590


	//----- nvinfo : EIATTR_COOP_GROUP_MASK_REGIDS
	.align		4
.L_27:
        /*0040*/ 	.byte	0x04, 0x29
        /*0042*/ 	.short	(.L_29 - .L_28)


	//   ....[0]....
.L_28:
        /*0044*/ 	.word	0xffffffff


	//   ....[1]....
        /*0048*/ 	.word	0xffffffff


	//   ....[2]....
        /*004c*/ 	.word	0xffffffff


	//   ....[3]....
        /*0050*/ 	.word	0xffffffff


	//   ....[4]....
        /*0054*/ 	.word	0xffffffff


	//----- nvinfo : EIATTR_COOP_GROUP_INSTR_OFFSETS
	.align		4
.L_29:
        /*0058*/ 	.byte	0x04, 0x28
        /*005a*/ 	.short	(.L_31 - .L_30)


	//   ....[0]....
.L_30:
        /*005c*/ 	.word	0x00000060


	//   ....[1]....
        /*0060*/ 	.word	0x00000070


	//   ....[2]....
        /*0064*/ 	.word	0x00000130


	//   ....[3]....
        /*0068*/ 	.word	0x00000390


	//   ....[4]....
        /*006c*/ 	.word	0x00001040


	//----- nvinfo : EIATTR_REG_RECONFIG
	.align		4
.L_31:
        /*0070*/ 	.byte	0x01, 0x54
	.zero		2


	//----- nvinfo : EIATTR_SYSCALL_OFFSETS
	.align		4
        /*0074*/ 	.byte	0x04, 0x46
        /*0076*/ 	.short	(.L_33 - .L_32)


	//   ....[0]....
.L_32:
        /*0078*/ 	.word	0x00001200


	//----- nvinfo : EIATTR_MBARRIER_INSTR_OFFSETS
	.align		4
.L_33:
        /*007c*/ 	.byte	0x04, 0x39
        /*007e*/ 	.short	(.L_35 - .L_34)


	//   ....[0]....
.L_34:
        /*0080*/ 	.word	0x00000250
        /*0084*/ 	.word	0x000000ff
        /*0088*/ 	.word	0x00000000
        /*008c*/ 	.short	0x0100
        /*008e*/ 	.byte	0x08
	.zero		1


	//   ....[1]....
        /*0090*/ 	.word	0x00000260
        /*0094*/ 	.word	0x000000ff
        /*0098*/ 	.word	0x00000048
        /*009c*/ 	.short	0x0100
        /*009e*/ 	.byte	0x08
	.zero		1


	//   ....[2]....
        /*00a0*/ 	.word	0x00000270
        /*00a4*/ 	.word	0x000000ff
        /*00a8*/ 	.word	0x00000008
        /*00ac*/ 	.short	0x0100
        /*00ae*/ 	.byte	0x08
	.zero		1


	//   ....[3]....
        /*00b0*/ 	.word	0x00000280
        /*00b4*/ 	.word	0x000000ff
        /*00b8*/ 	.word	0x00000050
        /*00bc*/ 	.short	0x0100
        /*00be*/ 	.byte	0x08
	.zero		1


	//   ....[4]....
        /*00c0*/ 	.word	0x00000290
        /*00c4*/ 	.word	0x000000ff
        /*00c8*/ 	.word	0x00000010
        /*00cc*/ 	.short	0x0100
        /*00ce*/ 	.byte	0x08
	.zero		1


	//   ....[5]....
        /*00d0*/ 	.word	0x000002a0
        /*00d4*/ 	.word	0x000000ff
        /*00d8*/ 	.word	0x00000058
        /*00dc*/ 	.short	0x0100
        /*00de*/ 	.byte	0x08
	.zero		1


	//   ....[6]....
        /*00e0*/ 	.word	0x000002b0
        /*00e4*/ 	.word	0x000000ff
        /*00e8*/ 	.word	0x00000018
        /*00ec*/ 	.short	0x0100
        /*00ee*/ 	.byte	0x08
	.zero		1


	//   ....[7]....
        /*00f0*/ 	.word	0x000002c0
        /*00f4*/ 	.word	0x000000ff
        /*00f8*/ 	.word	0x00000060
        /*00fc*/ 	.short	0x0100
        /*00fe*/ 	.byte	0x08
	.zero		1


	//   ....[8]....
        /*0100*/ 	.word	0x000002d0
        /*0104*/ 	.word	0x000000ff
        /*0108*/ 	.word	0x00000020
        /*010c*/ 	.short	0x0100
        /*010e*/ 	.byte	0x08
	.zero		1


	//   ....[9]....
        /*0110*/ 	.word	0x000002e0
        /*0114*/ 	.word	0x000000ff
        /*0118*/ 	.word	0x00000068
        /*011c*/ 	.short	0x0100
        /*011e*/ 	.byte	0x08
	.zero		1


	//   ....[10]....
        /*0120*/ 	.word	0x000002f0
        /*0124*/ 	.word	0x000000ff
        /*0128*/ 	.word	0x00000028
        /*012c*/ 	.short	0x0100
        /*012e*/ 	.byte	0x08
	.zero		1


	//   ....[11]....
        /*0130*/ 	.word	0x00000300
        /*0134*/ 	.word	0x000000ff
        /*0138*/ 	.word	0x00000070
        /*013c*/ 	.short	0x0100
        /*013e*/ 	.byte	0x08
	.zero		1


	//   ....[12]....
        /*0140*/ 	.word	0x00000310
        /*0144*/ 	.word	0x000000ff
        /*0148*/ 	.word	0x00000030
        /*014c*/ 	.short	0x0100
        /*014e*/ 	.byte	0x08
	.zero		1


	//   ....[13]....
        /*0150*/ 	.word	0x00000320
        /*0154*/ 	.word	0x000000ff
        /*0158*/ 	.word	0x00000078
        /*015c*/ 	.short	0x0100
        /*015e*/ 	.byte	0x08
	.zero		1


	//   ....[14]....
        /*0160*/ 	.word	0x00000330
        /*0164*/ 	.word	0x000000ff
        /*0168*/ 	.word	0x00000038
        /*016c*/ 	.short	0x0100
        /*016e*/ 	.byte	0x08
	.zero		1


	//   ....[15]....
        /*0170*/ 	.word	0x00000340
        /*0174*/ 	.word	0x000000ff
        /*0178*/ 	.word	0x00000080
        /*017c*/ 	.short	0x0100
        /*017e*/ 	.byte	0x08
	.zero		1


	//   ....[16]....
        /*0180*/ 	.word	0x00000350
        /*0184*/ 	.word	0x000000ff
        /*0188*/ 	.word	0x00000040
        /*018c*/ 	.short	0x0100
        /*018e*/ 	.byte	0x08
	.zero		1


	//   ....[17]....
        /*0190*/ 	.word	0x00000360
        /*0194*/ 	.word	0x000000ff
        /*0198*/ 	.word	0x00000088
        /*019c*/ 	.short	0x0100
        /*019e*/ 	.byte	0x08
	.zero		1


	//   ....[18]....
        /*01a0*/ 	.word	0x00000600
        /*01a4*/ 	.word	0x000000ff
        /*01a8*/ 	.word	0x000000a0
        /*01ac*/ 	.short	0x0100
        /*01ae*/ 	.byte	0x06
	.zero		1


	//   ....[19]....
        /*01b0*/ 	.word	0x00000660
        /*01b4*/ 	.word	0x000000ff
        /*01b8*/ 	.word	0x000000a8
        /*01bc*/ 	.short	0x0100
        /*01be*/ 	.byte	0x06
	.zero		1


	//   ....[20]....
        /*01c0*/ 	.word	0x00001280
        /*01c4*/ 	.word	0x00000003
        /*01c8*/ 	.word	0x00000000
        /*01cc*/ 	.short	0x010a
        /*01ce*/ 	.byte	0x3f
	.zero		1


	//   ....[21]....
        /*01d0*/ 	.word	0x000012c0
        /*01d4*/ 	.word	0x00000003
        /*01d8*/ 	.word	0x00000000
        /*01dc*/ 	.short	0x010a
        /*01de*/ 	.byte	0x3f
	.zero		1


	//   ....[22]....
        /*01e0*/ 	.word	0x00001660
        /*01e4*/ 	.word	0x000000ff
        /*01e8*/ 	.word	0x00000000
        /*01ec*/ 	.short	0x010a
        /*01ee*/ 	.byte	0x08
	.zero		1


	//   ....[23]....
        /*01f0*/ 	.word	0x000016a0
        /*01f4*/ 	.word	0x000000ff
        /*01f8*/ 	.word	0x00000000
        /*01fc*/ 	.short	0x010a
        /*01fe*/ 	.byte	0x08
	.zero		1


	//   ....[24]....
        /*0200*/ 	.word	0x00001900
        /*0204*/ 	.word	0x000000ff
        /*0208*/ 	.word	0x00000000
        /*020c*/ 	.short	0x0101
        /*020e*/ 	.byte	0x08
	.zero		1


	//   ....[25]....
        /*0210*/ 	.word	0x00001b00
        /*0214*/ 	.word	0x000000ff
        /*0218*/ 	.word	0x00000000
        /*021c*/ 	.short	0x0101
        /*021e*/ 	.byte	0x06
	.zero		1


	//   ....[26]....
        /*0220*/ 	.word	0x00005090
        /*0224*/ 	.word	0x0000000e
        /*0228*/ 	.word	0x00000048
        /*022c*/ 	.short	0x010a
        /*022e*/ 	.byte	0x3f
	.zero		1


	//   ....[27]....
        /*0230*/ 	.word	0x00005410
        /*0234*/ 	.word	0x00000006
        /*0238*/ 	.word	0x000000a8
        /*023c*/ 	.short	0x0101
        /*023e*/ 	.byte	0x3f
	.zero		1


	//   ....[28]....
        /*0240*/ 	.word	0x00005b40
        /*0244*/ 	.word	0x00000007
        /*0248*/ 	.word	0x00000000
        /*024c*/ 	.short	0x010a
        /*024e*/ 	.byte	0x3f
	.zero		1


	//   ....[29]....
        /*0250*/ 	.word	0x00005bc0
        /*0254*/ 	.word	0x00000009
        /*0258*/ 	.word	0x00000000
        /*025c*/ 	.short	0x010a
        /*025e*/ 	.byte	0x3f
	.zero		1


	//   ....[30]....
        /*0260*/ 	.word	0x00005c50
        /*0264*/ 	.word	0x00000006
        /*0268*/ 	.word	0x00000000
        /*026c*/ 	.short	0x010a
        /*026e*/ 	.byte	0x3f
	.zero		1


	//   ....[31]....
        /*0270*/ 	.word	0x00005ce0
        /*0274*/ 	.word	0x00000009
        /*0278*/ 	.word	0x00000000
        /*027c*/ 	.short	0x010a
        /*027e*/ 	.byte	0x3f
	.zero		1


	//   ....[32]....
        /*0280*/ 	.word	0x00005d70
        /*0284*/ 	.word	0x00000006
        /*0288*/ 	.word	0x00000000
        /*028c*/ 	.short	0x010a
        /*028e*/ 	.byte	0x3f
	.zero		1


	//   ....[33]....
        /*0290*/ 	.word	0x00005e00
        /*0294*/ 	.word	0x00000009
        /*0298*/ 	.word	0x00000000
        /*029c*/ 	.short	0x010a
        /*029e*/ 	.byte	0x3f
	.zero		1


	//   ....[34]....
        /*02a0*/ 	.word	0x00005e90
        /*02a4*/ 	.word	0x00000006
        /*02a8*/ 	.word	0x00000000
        /*02ac*/ 	.short	0x010a
        /*02ae*/ 	.byte	0x3f
	.zero		1


	//   ....[35]....
        /*02b0*/ 	.word	0x00005f20
        /*02b4*/ 	.word	0x00000009
        /*02b8*/ 	.word	0x00000000
        /*02bc*/ 	.short	0x010a
        /*02be*/ 	.byte	0x3f
	.zero		1


	//   ....[36]....
        /*02c0*/ 	.word	0x00005fb0
        /*02c4*/ 	.word	0x00000003
        /*02c8*/ 	.word	0x00000000
        /*02cc*/ 	.short	0x010a
        /*02ce*/ 	.byte	0x3f
	.zero		1


	//   ....[37]....
        /*02d0*/ 	.word	0x00006010
        /*02d4*/ 	.word	0x00000003
        /*02d8*/ 	.word	0x00000000
        /*02dc*/ 	.short	0x010a
        /*02de*/ 	.byte	0x3f
	.zero		1


	//   ....[38]....
        /*02e0*/ 	.word	0x00006070
        /*02e4*/ 	.word	0x00000004
        /*02e8*/ 	.word	0x00000000
        /*02ec*/ 	.short	0x010a
        /*02ee*/ 	.byte	0x3f
	.zero		1


	//   ....[39]....
        /*02f0*/ 	.word	0x00006140
        /*02f4*/ 	.word	0x0000000e
        /*02f8*/ 	.word	0x00000048
        /*02fc*/ 	.short	0x010a
        /*02fe*/ 	.byte	0x3f
	.zero		1


	//   ....[40]....
        /*0300*/ 	.word	0x00006210
        /*0304*/ 	.word	0x00000007
        /*0308*/ 	.word	0x00000000
        /*030c*/ 	.short	0x010a
        /*030e*/ 	.byte	0x3f
	.zero		1


	//   ....[41]....
        /*0310*/ 	.word	0x00006260
        /*0314*/ 	.word	0x00000009
        /*0318*/ 	.word	0x00000000
        /*031c*/ 	.short	0x010a
        /*031e*/ 	.byte	0x3f
	.zero		1


	//   ....[42]....
        /*0320*/ 	.word	0x000062b0
        /*0324*/ 	.word	0x00000006
        /*0328*/ 	.word	0x00000000
        /*032c*/ 	.short	0x010a
        /*032e*/ 	.byte	0x3f
	.zero		1


	//   ....[43]....
        /*0330*/ 	.word	0x00006300
        /*0334*/ 	.word	0x00000009
        /*0338*/ 	.word	0x00000000
        /*033c*/ 	.short	0x010a
        /*033e*/ 	.byte	0x3f
	.zero		1


	//   ....[44]....
        /*0340*/ 	.word	0x00006350
        /*0344*/ 	.word	0x00000006
        /*0348*/ 	.word	0x00000000
        /*034c*/ 	.short	0x010a
        /*034e*/ 	.byte	0x3f
	.zero		1


	//   ....[45]....
        /*0350*/ 	.word	0x000063a0
        /*0354*/ 	.word	0x00000009
        /*0358*/ 	.word	0x00000000
        /*035c*/ 	.short	0x010a
        /*035e*/ 	.byte	0x3f
	.zero		1


	//   ....[46]....
        /*0360*/ 	.word	0x000063f0
        /*0364*/ 	.word	0x00000006
        /*0368*/ 	.word	0x00000000
        /*036c*/ 	.short	0x010a
        /*036e*/ 	.byte	0x3f
	.zero		1


	//   ....[47]....
        /*0370*/ 	.word	0x00006440
        /*0374*/ 	.word	0x00000009
        /*0378*/ 	.word	0x00000000
        /*037c*/ 	.short	0x010a
        /*037e*/ 	.byte	0x3f
	.zero		1


	//----- nvinfo : EIATTR_NUM_MBARRIERS
	.align		4
.L_35:
        /*0380*/ 	.byte	0x03, 0x38
        /*0382*/ 	.short	0x0014


	//----- nvinfo : EIATTR_EXIT_INSTR_OFFSETS
	.align		4
        /*0384*/ 	.byte	0x04, 0x1c
        /*0386*/ 	.short	(.L_37 - .L_36)


	//   ....[0]....
.L_36:
        /*0388*/ 	.word	0x000006b0


	//   ....[1]....
        /*038c*/ 	.word	0x00000f70


	//   ....[2]....
        /*0390*/ 	.word	0x00004700


	//   ....[3]....
        /*0394*/ 	.word	0x00004d30


	//   ....[4]....
        /*0398*/ 	.word	0x00006000


	//----- nvinfo : EIATTR_MAX_THREADS
	.align		4
.L_37:
        /*039c*/ 	.byte	0x04, 0x05
        /*039e*/ 	.short	(.L_39 - .L_38)
.L_38:
        /*03a0*/ 	.word	0x00000180
        /*03a4*/ 	.word	0x00000001
        /*03a8*/ 	.word	0x00000001


	//----- nvinfo : EIATTR_CRS_STACK_SIZE
	.align		4
.L_39:
        /*03ac*/ 	.byte	0x04, 0x1e
        /*03ae*/ 	.short	(.L_41 - .L_40)
.L_40:
        /*03b0*/ 	.word	0x00000000


	//----- nvinfo : EIATTR_CBANK_PARAM_SIZE
	.align		4
.L_41:
        /*03b4*/ 	.byte	0x03, 0x19
        /*03b6*/ 	.short	0x0470


	//----- nvinfo : EIATTR_PARAM_CBANK
	.align		4
        /*03b8*/ 	.byte	0x04, 0x0a
        /*03ba*/ 	.short	(.L_43 - .L_42)
	.align		4
.L_42:
        /*03bc*/ 	.word	index@(.nv.constant0._ZN7cutlass13device_kernelINS_4gemm6kernel13GemmUniversalIN4cute5tupleIJiiiiEEENS1_10collective13CollectiveMmaINS1_34MainloopSm90TmaGmmaWarpSpecializedILi9ENS5_IJNS4_1CILi1EEESB_SB_EEENS1_35KernelTmaWarpSpecializedCooperativeEEENS5_IJNSA_ILi128EEENSA_ILi64EEESG_EEENS_10bfloat16_tENS5_IJlSB_lEEESI_SJ_NS4_8TiledMMAINS4_8MMA_AtomIJNS4_4SM904GMMA27MMA_64x64x16_F32BF16BF16_SSILNSN_5MajorE0ELSP_0ELNSN_7ScaleInE1ELSQ_1EEEEEENS4_6LayoutINS5_IJNSA_ILi2EEESB_SB_EEENS5_IJSB_NSA_ILi0EEESW_EEEEENS5_IJNS4_10UnderscoreESZ_SZ_EEEEENS4_13SM90_TMA_LOADENS4_14ComposedLayoutINS4_7SwizzleILi3ELi4ELi3EEENS4_18smem_ptr_flag_bitsILi16EEENST_INS5_IJNSA_ILi8EEESG_EEENS5_IJSG_SB_EEEEEEEvNS4_8identityES12_S1C_vS1D_EENS_8epilogue10collective6detail29Sm90TmaWarpSpecializedAdapterINS1G_15DefaultEpilogueISI_SJ_SJ_NS1F_6thread17LinearCombinationISI_Li1EffLNS1K_9ScaleType4KindE0ELNS_15FloatRoundStyleE2ESI_EENS1_15EpilogueDefaultEEEEEvvEEEEvNT_6ParamsE)
        /*03c0*/ 	.short	0x0210
        /*03c2*/ 	.short	0x0470


	//----- nvinfo : EIATTR_SW_WAR
	.align		4
.L_43:
        /*03c4*/ 	.byte	0x04, 0x36
        /*03c6*/ 	.short	(.L_45 - .L_44)
.L_44:
        /*03c8*/ 	.word	0x00000008
.L_45:


//--------------------- .nv.callgraph             --------------------------
	.section	.nv.callgraph,"",@"SHT_CUDA_CALLGRAPH"
	.align	4
	.sectionentsize	8
	.align		4
        /*0000*/ 	.word	0x00000000
	.align		4
        /*0004*/ 	.word	0xffffffff
	.align		4
        /*0008*/ 	.word	index@(_ZN7cutlass13device_kernelINS_4gemm6kernel13GemmUniversalIN4cute5tupleIJiiiiEEENS1_10collective13CollectiveMmaINS1_34MainloopSm90TmaGmmaWarpSpecializedILi9ENS5_IJNS4_1CILi1EEESB_SB_EEENS1_35KernelTmaWarpSpecializedCooperativeEEENS5_IJNSA_ILi128EEENSA_ILi64EEESG_EEENS_10bfloat16_tENS5_IJlSB_lEEESI_SJ_NS4_8TiledMMAINS4_8MMA_AtomIJNS4_4SM904GMMA27MMA_64x64x16_F32BF16BF16_SSILNSN_5MajorE0ELSP_0ELNSN_7ScaleInE1ELSQ_1EEEEEENS4_6LayoutINS5_IJNSA_ILi2EEESB_SB_EEENS5_IJSB_NSA_ILi0EEESW_EEEEENS5_IJNS4_10UnderscoreESZ_SZ_EEEEENS4_13SM90_TMA_LOADENS4_14ComposedLayoutINS4_7SwizzleILi3ELi4ELi3EEENS4_18smem_ptr_flag_bitsILi16EEENST_INS5_IJNSA_ILi8EEESG_EEENS5_IJSG_SB_EEEEEEEvNS4_8identityES12_S1C_vS1D_EENS_8epilogue10collective6detail29Sm90TmaWarpSpecializedAdapterINS1G_15DefaultEpilogueISI_SJ_SJ_NS1F_6thread17LinearCombinationISI_Li1EffLNS1K_9ScaleType4KindE0ELNS_15FloatRoundStyleE2ESI_EENS1_15EpilogueDefaultEEEEEvvEEEEvNT_6ParamsE)
	.align		4
        /*000c*/ 	.word	index@(__assertfail)
	.align		4
        /*0010*/ 	.word	0x00000000
	.align		4
        /*0014*/ 	.word	0xfffffffe
	.align		4
        /*0018*/ 	.word	0x00000000
	.align		4
        /*001c*/ 	.word	0xfffffffd
	.align		4
        /*0020*/ 	.word	0x00000000
	.align		4
        /*0024*/ 	.word	0xfffffffc


//--------------------- .nv.constant4             --------------------------
	.section	.nv.constant4,"a",@progbits
	.align	8
	.align		8
.nv.constant4:
        /*0000*/ 	.dword	__assertfail
	.align		8
        /*0008*/ 	.dword	__unnamed_1
	.align		8
        /*0010*/ 	.dword	_ZN40_INTERNAL_70acf76a_4_k_cu_75d5fd6b_216854cuda3std3__45__cpo5beginE
	.align		8
        /*0018*/ 	.dword	_ZN40_INTERNAL_70acf76a_4_k_cu_75d5fd6b_216854cuda3std3__45__cpo3endE
	.align		8
        /*0020*/ 	.dword	_ZN40_INTERNAL_70acf76a_4_k_cu_75d5fd6b_216854cuda3std3__45__cpo6cbeginE
	.align		8
        /*0028*/ 	.dword	_ZN40_INTERNAL_70acf76a_4_k_cu_75d5fd6b_216854cuda3std3__45__cpo4cendE
	.align		8
        /*0030*/ 	.dword	_ZN40_INTERNAL_70acf76a_4_k_cu_75d5fd6b_216854cuda3std3__442_GLOBAL__N__70acf76a_4_k_cu_75d5fd6b_216856ignoreE
	.align		8
        /*0038*/ 	.dword	_ZN40_INTERNAL_70acf76a_4_k_cu_75d5fd6b_216854cuda3std3__419piecewise_constructE
	.align		8
        /*0040*/ 	.dword	_ZN40_INTERNAL_70acf76a_4_k_cu_75d5fd6b_216854cuda3std3__48in_placeE
	.align		8
        /*0048*/ 	.dword	_ZN40_INTERNAL_70acf76a_4_k_cu_75d5fd6b_216854cuda3std6ranges3__45__cpo4swapE
	.align		8
        /*0050*/ 	.dword	_ZN40_INTERNAL_70acf76a_4_k_cu_75d5fd6b_216854cuda3std6ranges3__45__cpo9iter_moveE
	.align		8
        /*0058*/ 	.dword	_ZN40_INTERNAL_70acf76a_4_k_cu_75d5fd6b_216854cute7productE
	.align		8
        /*0060*/ 	.dword	_ZN40_INTERNAL_70acf76a_4_k_cu_75d5fd6b_216854cute1_E
	.align		8
        /*0068*/ 	.dword	$str$22
	.align		8
        /*0070*/ 	.dword	$str$23


//--------------------- .text._ZN7cutlass13device_kernelINS_4gemm6kernel13GemmUniversalIN4cute5tupleIJiiiiEEENS1_10collective13CollectiveMmaINS1_34MainloopSm90TmaGmmaWarpSpecializedILi9ENS5_IJNS4_1CILi1EEESB_SB_EEENS1_35KernelTmaWarpSpecializedCooperativeEEENS5_IJNSA_ILi128EEENSA_ILi64EEESG_EEENS_10bfloat16_tENS5_IJlSB_lEEESI_SJ_NS4_8TiledMMAINS4_8MMA_AtomIJNS4_4SM904GMMA27MMA_64x64x16_F32BF16BF16_SSILNSN_5MajorE0ELSP_0ELNSN_7ScaleInE1ELSQ_1EEEEEENS4_6LayoutINS5_IJNSA_ILi2EEESB_SB_EEENS5_IJSB_NSA_ILi0EEESW_EEEEENS5_IJNS4_10UnderscoreESZ_SZ_EEEEENS4_13SM90_TMA_LOADENS4_14ComposedLayoutINS4_7SwizzleILi3ELi4ELi3EEENS4_18smem_ptr_flag_bitsILi16EEENST_INS5_IJNSA_ILi8EEESG_EEENS5_IJSG_SB_EEEEEEEvNS4_8identityES12_S1C_vS1D_EENS_8epilogue10collective6detail29Sm90TmaWarpSpecializedAdapterINS1G_15DefaultEpilogueISI_SJ_SJ_NS1F_6thread17LinearCombinationISI_Li1EffLNS1K_9ScaleType4KindE0ELNS_15FloatRoundStyleE2ESI_EENS1_15EpilogueDefaultEEEEEvvEEEEvNT_6ParamsE --------------------------
	.section	.text._ZN7cutlass13device_kernelINS_4gemm6kernel13GemmUniversalIN4cute5tupleIJiiiiEEENS1_10collective13CollectiveMmaINS1_34MainloopSm90TmaGmmaWarpSpecializedILi9ENS5_IJNS4_1CILi1EEESB_SB_EEENS1_35KernelTmaWarpSpecializedCooperativeEEENS5_IJNSA_ILi128EEENSA_ILi64EEESG_EEENS_10bfloat16_tENS5_IJlSB_lEEESI_SJ_NS4_8TiledMMAINS4_8MMA_AtomIJNS4_4SM904GMMA27MMA_64x64x16_F32BF16BF16_SSILNSN_5MajorE0ELSP_0ELNSN_7ScaleInE1ELSQ_1EEEEEENS4_6LayoutINS5_IJNSA_ILi2EEESB_SB_EEENS5_IJSB_NSA_ILi0EEESW_EEEEENS5_IJNS4_10UnderscoreESZ_SZ_EEEEENS4_13SM90_TMA_LOADENS4_14ComposedLayoutINS4_7SwizzleILi3ELi4ELi3EEENS4_18smem_ptr_flag_bitsILi16EEENST_INS5_IJNSA_ILi8EEESG_EEENS5_IJSG_SB_EEEEEEEvNS4_8identityES12_S1C_vS1D_EENS_8epilogue10collective6detail29Sm90TmaWarpSpecializedAdapterINS1G_15DefaultEpilogueISI_SJ_SJ_NS1F_6thread17LinearCombinationISI_Li1EffLNS1K_9ScaleType4KindE0ELNS_15FloatRoundStyleE2ESI_EENS1_15EpilogueDefaultEEEEEvvEEEEvNT_6ParamsE,"ax",@progbits
	.align	128
.text._ZN7cutlass13device_kernelINS_4gemm6kernel13GemmUniversalIN4cute5tupleIJiiiiEEENS1_10collective13CollectiveMmaINS1_34MainloopSm90TmaGmmaWarpSpecializedILi9ENS5_IJNS4_1CILi1EEESB_SB_EEENS1_35KernelTmaWarpSpecializedCooperativeEEENS5_IJNSA_ILi128EEENSA_ILi64EEESG_EEENS_10bfloat16_tENS5_IJlSB_lEEESI_SJ_NS4_8TiledMMAINS4_8MMA_AtomIJNS4_4SM904GMMA27MMA_64x64x16_F32BF16BF16_SSILNSN_5MajorE0ELSP_0ELNSN_7ScaleInE1ELSQ_1EEEEEENS4_6LayoutINS5_IJNSA_ILi2EEESB_SB_EEENS5_IJSB_NSA_ILi0EEESW_EEEEENS5_IJNS4_10UnderscoreESZ_SZ_EEEEENS4_13SM90_TMA_LOADENS4_14ComposedLayoutINS4_7SwizzleILi3ELi4ELi3EEENS4_18smem_ptr_flag_bitsILi16EEENST_INS5_IJNSA_ILi8EEESG_EEENS5_IJSG_SB_EEEEEEEvNS4_8identityES12_S1C_vS1D_EENS_8epilogue10collective6detail29Sm90TmaWarpSpecializedAdapterINS1G_15DefaultEpilogueISI_SJ_SJ_NS1F_6thread17LinearCombinationISI_Li1EffLNS1K_9ScaleType4KindE0ELNS_15FloatRoundStyleE2ESI_EENS1_15EpilogueDefaultEEEEEvvEEEEvNT_6ParamsE:
        .type           _ZN7cutlass13device_kernelINS_4gemm6kernel13GemmUniversalIN4cute5tupleIJiiiiEEENS1_10collective13CollectiveMmaINS1_34MainloopSm90TmaGmmaWarpSpecializedILi9ENS5_IJNS4_1CILi1EEESB_SB_EEENS1_35KernelTmaWarpSpecializedCooperativeEEENS5_IJNSA_ILi128EEENSA_ILi64EEESG_EEENS_10bfloat16_tENS5_IJlSB_lEEESI_SJ_NS4_8TiledMMAINS4_8MMA_AtomIJNS4_4SM904GMMA27MMA_64x64x16_F32BF16BF16_SSILNSN_5MajorE0ELSP_0ELNSN_7ScaleInE1ELSQ_1EEEEEENS4_6LayoutINS5_IJNSA_ILi2EEESB_SB_EEENS5_IJSB_NSA_ILi0EEESW_EEEEENS5_IJNS4_10UnderscoreESZ_SZ_EEEEENS4_13SM90_TMA_LOADENS4_14ComposedLayoutINS4_7SwizzleILi3ELi4ELi3EEENS4_18smem_ptr_flag_bitsILi16EEENST_INS5_IJNSA_ILi8EEESG_EEENS5_IJSG_SB_EEEEEEEvNS4_8identityES12_S1C_vS1D_EENS_8epilogue10collective6detail29Sm90TmaWarpSpecializedAdapterINS1G_15DefaultEpilogueISI_SJ_SJ_NS1F_6thread17LinearCombinationISI_Li1EffLNS1K_9ScaleType4KindE0ELNS_15FloatRoundStyleE2ESI_EENS1_15EpilogueDefaultEEEEEvvEEEEvNT_6ParamsE,@function
        .size           _ZN7cutlass13device_kernelINS_4gemm6kernel13GemmUniversalIN4cute5tupleIJiiiiEEENS1_10collective13CollectiveMmaINS1_34MainloopSm90TmaGmmaWarpSpecializedILi9ENS5_IJNS4_1CILi1EEESB_SB_EEENS1_35KernelTmaWarpSpecializedCooperativeEEENS5_IJNSA_ILi128EEENSA_ILi64EEESG_EEENS_10bfloat16_tENS5_IJlSB_lEEESI_SJ_NS4_8TiledMMAINS4_8MMA_AtomIJNS4_4SM904GMMA27MMA_64x64x16_F32BF16BF16_SSILNSN_5MajorE0ELSP_0ELNSN_7ScaleInE1ELSQ_1EEEEEENS4_6LayoutINS5_IJNSA_ILi2EEESB_SB_EEENS5_IJSB_NSA_ILi0EEESW_EEEEENS5_IJNS4_10UnderscoreESZ_SZ_EEEEENS4_13SM90_TMA_LOADENS4_14ComposedLayoutINS4_7SwizzleILi3ELi4ELi3EEENS4_18smem_ptr_flag_bitsILi16EEENST_INS5_IJNSA_ILi8EEESG_EEENS5_IJSG_SB_EEEEEEEvNS4_8identityES12_S1C_vS1D_EENS_8epilogue10collective6detail29Sm90TmaWarpSpecializedAdapterINS1G_15DefaultEpilogueISI_SJ_SJ_NS1F_6thread17LinearCombinationISI_Li1EffLNS1K_9ScaleType4KindE0ELNS_15FloatRoundStyleE2ESI_EENS1_15EpilogueDefaultEEEEEvvEEEEvNT_6ParamsE,(.L_x_141 - _ZN7cutlass13device_kernelINS_4gemm6kernel13GemmUniversalIN4cute5tupleIJiiiiEEENS1_10collective13CollectiveMmaINS1_34MainloopSm90TmaGmmaWarpSpecializedILi9ENS5_IJNS4_1CILi1EEESB_SB_EEENS1_35KernelTmaWarpSpecializedCooperativeEEENS5_IJNSA_ILi128EEENSA_ILi64EEESG_EEENS_10bfloat16_tENS5_IJlSB_lEEESI_SJ_NS4_8TiledMMAINS4_8MMA_AtomIJNS4_4SM904GMMA27MMA_64x64x16_F32BF16BF16_SSILNSN_5MajorE0ELSP_0ELNSN_7ScaleInE1ELSQ_1EEEEEENS4_6LayoutINS5_IJNSA_ILi2EEESB_SB_EEENS5_IJSB_NSA_ILi0EEESW_EEEEENS5_IJNS4_10UnderscoreESZ_SZ_EEEEENS4_13SM90_TMA_LOADENS4_14ComposedLayoutINS4_7SwizzleILi3ELi4ELi3EEENS4_18smem_ptr_flag_bitsILi16EEENST_INS5_IJNSA_ILi8EEESG_EEENS5_IJSG_SB_EEEEEEEvNS4_8identityES12_S1C_vS1D_EENS_8epilogue10collective6detail29Sm90TmaWarpSpecializedAdapterINS1G_15DefaultEpilogueISI_SJ_SJ_NS1F_6thread17LinearCombinationISI_Li1EffLNS1K_9ScaleType4KindE0ELNS_15FloatRoundStyleE2ESI_EENS1_15EpilogueDefaultEEEEEvvEEEEvNT_6ParamsE)
        .other          _ZN7cutlass13device_kernelINS_4gemm6kernel13GemmUniversalIN4cute5tupleIJiiiiEEENS1_10collective13CollectiveMmaINS1_34MainloopSm90TmaGmmaWarpSpecializedILi9ENS5_IJNS4_1CILi1EEESB_SB_EEENS1_35KernelTmaWarpSpecializedCooperativeEEENS5_IJNSA_ILi128EEENSA_ILi64EEESG_EEENS_10bfloat16_tENS5_IJlSB_lEEESI_SJ_NS4_8TiledMMAINS4_8MMA_AtomIJNS4_4SM904GMMA27MMA_64x64x16_F32BF16BF16_SSILNSN_5MajorE0ELSP_0ELNSN_7ScaleInE1ELSQ_1EEEEEENS4_6LayoutINS5_IJNSA_ILi2EEESB_SB_EEENS5_IJSB_NSA_ILi0EEESW_EEEEENS5_IJNS4_10UnderscoreESZ_SZ_EEEEENS4_13SM90_TMA_LOADENS4_14ComposedLayoutINS4_7SwizzleILi3ELi4ELi3EEENS4_18smem_ptr_flag_bitsILi16EEENST_INS5_IJNSA_ILi8EEESG_EEENS5_IJSG_SB_EEEEEEEvNS4_8identityES12_S1C_vS1D_EENS_8epilogue10collective6detail29Sm90TmaWarpSpecializedAdapterINS1G_15DefaultEpilogueISI_SJ_SJ_NS1F_6thread17LinearCombinationISI_Li1EffLNS1K_9ScaleType4KindE0ELNS_15FloatRoundStyleE2ESI_EENS1_15EpilogueDefaultEEEEEvvEEEEvNT_6ParamsE,@"STO_CUDA_ENTRY STV_DEFAULT"
_ZN7cutlass13device_kernelINS_4gemm6kernel13GemmUniversalIN4cute5tupleIJiiiiEEENS1_10collective13CollectiveMmaINS1_34MainloopSm90TmaGmmaWarpSpecializedILi9ENS5_IJNS4_1CILi1EEESB_SB_EEENS1_35KernelTmaWarpSpecializedCooperativeEEENS5_IJNSA_ILi128EEENSA_ILi64EEESG_EEENS_10bfloat16_tENS5_IJlSB_lEEESI_SJ_NS4_8TiledMMAINS4_8MMA_AtomIJNS4_4SM904GMMA27MMA_64x64x16_F32BF16BF16_SSILNSN_5MajorE0ELSP_0ELNSN_7ScaleInE1ELSQ_1EEEEEENS4_6LayoutINS5_IJNSA_ILi2EEESB_SB_EEENS5_IJSB_NSA_ILi0EEESW_EEEEENS5_IJNS4_10UnderscoreESZ_SZ_EEEEENS4_13SM90_TMA_LOADENS4_14ComposedLayoutINS4_7SwizzleILi3ELi4ELi3EEENS4_18smem_ptr_flag_bitsILi16EEENST_INS5_IJNSA_ILi8EEESG_EEENS5_IJSG_SB_EEEEEEEvNS4_8identityES12_S1C_vS1D_EENS_8epilogue10collective6detail29Sm90TmaWarpSpecializedAdapterINS1G_15DefaultEpilogueISI_SJ_SJ_NS1F_6thread17LinearCombinationISI_Li1EffLNS1K_9ScaleType4KindE0ELNS_15FloatRoundStyleE2ESI_EENS1_15EpilogueDefaultEEEEEvvEEEEvNT_6ParamsE:
[----:B------:R-:W0:Y:S01]  /*0000*/  LDC R1, c[0x0][0x28] ;  /* 0x00000a00ff017b82 */ /* 0x000e220000000800 */
[----:B------:R-:W1:Y:S01]  /*0010*/  S2R R18, SR_TID.X ;  /* 0x0000000000127919 */ /* 0x000e620000002100 */
[----:B------:R-:W-:Y:S01]  /*0020*/  ELECT P0, URZ, PT ;  /* 0x00000000003f782f */ /* 0x000fe20003800000 */
[----:B------:R-:W-:Y:S01]  /*0030*/  BSSY B0, `(.L_x_0) ;  /* 0x000000f000007945 */ /* 0x000fe20003800000 */
[--C-:B-1----:R-:W-:Y:S02]  /*0040*/  SHF.R.U32.HI R0, RZ, 0x5, R18.reuse ;  /* 0x00000005ff007819 */ /* 0x102fe40000011612 */
[----:B------:R-:W-:-:S03]  /*0050*/  SHF.R.U32.HI R22, RZ, 0x7, R18 ;  /* 0x00000007ff167819 */ /* 0x000fc60000011612 */
[----:B------:R-:W1:Y:S04]  /*0060*/  SHFL.IDX PT, R5, R0, RZ, 0x1f ;  /* 0x00001fff00057589 */ /* 0x000e6800000e0000 */
[----:B------:R2:W3:Y:S01]  /*0070*/  SHFL.IDX PT, R8, R22, RZ, 0x1f ;  /* 0x00001fff16087589 */ /* 0x0004e200000e0000 */
[----:B-1----:R-:W-:-:S13]  /*0080*/  ISETP.NE.OR P0, PT, R5, RZ, !P0 ;  /* 0x000000ff0500720c */ /* 0x002fda0004705670 */
[----:B0-23--:R-:W-:Y:S05]  /*0090*/  @P0 BRA `(.L_x_1) ;  /* 0x0000000000200947 */ /* 0x00dfea0003800000 */
[----:B------:R-:W-:Y:S02]  /*00a0*/  ULDC.64 UR4, c[0x0][0x198] ;  /* 0x0000660000047ab9 */ /* 0x000fe40000000a00 */
[----:B------:R-:W-:Y:S02]  /*00b0*/  UIADD3 UR6, UP0, UR4, 0xf0, URZ ;  /* 0x000000f004067890 */ /* 0x000fe4000ff1e03f */
[----:B------:R-:W-:Y:S02]  /*00c0*/  UIADD3 UR4, UP1, UR4, 0x1f0, URZ ;  /* 0x000001f004047890 */ /* 0x000fe4000ff3e03f */
[----:B------:R-:W-:Y:S02]  /*00d0*/  UIADD3.X UR7, URZ, UR5, URZ, UP0, !UPT ;  /* 0x000000053f077290 */ /* 0x000fe400087fe43f */
[----:B------:R-:W-:-:S07]  /*00e0*/  UIADD3.X UR5, URZ, UR5, URZ, UP1, !UPT ;  /* 0x000000053f057290 */ /* 0x000fce0008ffe43f */
[----:B------:R0:W-:Y:S02]  /*00f0*/  UTMACCTL.PF [UR6] ;  /* 0x00000000060079b9 */ /* 0x0001e40008040000 */
[----:B------:R0:W-:Y:S02]  /*0100*/  UTMACCTL.PF [UR4] ;  /* 0x00000000040079b9 */ /* 0x0001e40008040000 */
[----:B0-----:R-:W-:Y:S01]  /*0110*/  NOP ;  /* 0x0000000000007918 */ /* 0x001fe20000000000 */
.L_x_1:
[----:B------:R-:W-:Y:S05]  /*0120*/  BSYNC B0 ;  /* 0x0000000000007941 */ /* 0x000fea0003800000 */
.L_x_0:
[----:B------:R-:W0:Y:S02]  /*0130*/  SHFL.IDX PT, R2, R0, RZ, 0x1f ;  /* 0x00001fff00027589 */ /* 0x000e2400000e0000 */
[----:B0-----:R-:W-:-:S13]  /*0140*/  ISETP.NE.AND P0, PT, R2, RZ, PT ;  /* 0x000000ff0200720c */ /* 0x001fda0003f05270 */
[----:B------:R-:W-:Y:S05]  /*0150*/  @P0 BRA `(.L_x_2) ;  /* 0x00000000008c0947 */ /* 0x000fea0003800000 */
[----:B------:R-:W-:Y:S01]  /*0160*/  ELECT P0, URZ, PT ;  /* 0x00000000003f782f */ /* 0x000fe20003800000 */
[----:B------:R-:W-:-:S12]  /*0170*/  BSSY B0, `(.L_x_2) ;  /* 0x0000021000007945 */ /* 0x000fd80003800000 */
[----:B------:R-:W-:Y:S05]  /*0180*/  @!P0 BRA `(.L_x_3) ;  /* 0x00000000007c8947 */ /* 0x000fea0003800000 */
[----:B------:R-:W0:Y:S01]  /*0190*/  S2UR UR8, SR_CgaCtaId ;  /* 0x00000000000879c3 */ /* 0x000e220000008800 */
[----:B------:R-:W-:Y:S01]  /*01a0*/  UMOV UR4, 0x400 ;  /* 0x0000040000047882 */ /* 0x000fe20000000000 */
[----:B------:R-:W-:Y:S01]  /*01b0*/  UMOV UR5, 0x1 ;  /* 0x0000000100057882 */ /* 0x000fe20000000000 */
[----:B------:R-:W-:Y:S02]  /*01c0*/  UMOV UR6, 0x100 ;  /* 0x0000010000067882 */ /* 0x000fe40000000000 */
[----:B------:R-:W-:-:S04]  /*01d0*/  UIADD3 UR6, -UR6, 0x100000, URZ ;  /* 0x0010000006067890 */ /* 0x000fc8000fffe13f */
[----:B------:R-:W-:Y:S02]  /*01e0*/  USHF.L.U32 UR7, UR6, 0xb, URZ ;  /* 0x0000000b06077899 */ /* 0x000fe4000800063f */
[----:B------:R-:W-:Y:S02]  /*01f0*/  USHF.L.U32 UR6, UR6, 0x1, URZ ;  /* 0x0000000106067899 */ /* 0x000fe4000800063f */
[----:B0-----:R-:W-:Y:S02]  /*0200*/  ULEA UR8, UR8, UR4, 0x18 ;  /* 0x0000000408087291 */ /* 0x001fe4000f8ec03f */
[----:B------:R-:W-:-:S04]  /*0210*/  UIADD3 UR4, -UR5, 0x100000, URZ ;  /* 0x0010000005047890 */ /* 0x000fc8000fffe13f */
[----:B------:R-:W-:Y:S02]  /*0220*/  USHF.L.U32 UR5, UR4, 0xb, URZ ;  /* 0x0000000b04057899 */ /* 0x000fe4000800063f */
[----:B------:R-:W-:Y:S01]  /*0230*/  USHF.L.U32 UR4, UR4, 0x1, URZ ;  /* 0x0000000104047899 */ /* 0x000fe2000800063f */
[----:B------:R-:W0:Y:S11]  /*0240*/  FENCE.VIEW.ASYNC.S ;  /* 0x00000000000073c6 */ /* 0x000e360000000000 */
[----:B0-----:R0:W1:Y:S01]  /*0250*/  SYNCS.EXCH.64 URZ, [UR8], UR4 ;  /* 0x00000004083f75b2 */ /* 0x0010620008000100 */
[----:B------:R0:W2:Y:S01]  /*0260*/  SYNCS.EXCH.64 URZ, [UR8+0x48], UR6 ;  /* 0x00004806083f75b2 */ /* 0x0000a20008000100 */
[----:B------:R0:W3:Y:S01]  /*0270*/  SYNCS.EXCH.64 URZ, [UR8+0x8], UR4 ;  /* 0x00000804083f75b2 */ /* 0x0000e20008000100 */
[----:B------:R0:W4:Y:S01]  /*0280*/  SYNCS.EXCH.64 URZ, [UR8+0x50], UR6 ;  /* 0x00005006083f75b2 */ /* 0x0001220008000100 */
[----:B------:R0:W0:Y:S01]  /*0290*/  SYNCS.EXCH.64 URZ, [UR8+0x10], UR4 ;  /* 0x00001004083f75b2 */ /* 0x0000220008000100 */
        /* <DEDUP_REMOVED lines=13> */
[----:B------:R-:W-:Y:S01]  /*0370*/  NOP ;  /* 0x0000000000007918 */ /* 0x000fe20000000000 */
.L_x_3:
[----:B0-----:R-:W-:Y:S05]  /*0380*/  BSYNC B0 ;  /* 0x0000000000007941 */ /* 0x001fea0003800000 */
.L_x_2:
[----:B------:R-:W0:Y:S01]  /*0390*/  SHFL.IDX PT, R0, R0, RZ, 0x1f ;  /* 0x00001fff00007589 */ /* 0x000e2200000e0000 */
[----:B------:R-:W-:Y:S01]  /*03a0*/  ELECT P0, URZ, PT ;  /* 0x00000000003f782f */ /* 0x000fe20003800000 */
[----:B------:R-:W5:Y:S01]  /*03b0*/  LDC R2, c[0x0][0x65c] ;  /* 0x00019700ff027b82 */ /* 0x000f620000000800 */
[----:B------:R-:W-:Y:S01]  /*03c0*/  SHF.R.S32.HI R6, RZ, 0x1f, R5 ;  /* 0x0000001fff067819 */ /* 0x000fe20000011405 */
[----:B------:R-:W1:Y:S01]  /*03d0*/  S2R R3, SR_CTAID.Y ;  /* 0x0000000000037919 */ /* 0x000e620000002600 */
[----:B------:R-:W-:Y:S01]  /*03e0*/  UMOV UR4, 0x20 ;  /* 0x0000002000047882 */ /* 0x000fe20000000000 */
[----:B------:R-:W-:Y:S01]  /*03f0*/  ISETP.NE.AND P2, PT, R8, RZ, PT ;  /* 0x000000ff0800720c */ /* 0x000fe20003f45270 */
[----:B------:R-:W-:Y:S01]  /*0400*/  NOP ;  /* 0x0000000000007918 */ /* 0x000fe20000000000 */
[----:B------:R-:W2:Y:S01]  /*0410*/  S2R R4, SR_CTAID.X ;  /* 0x0000000000047919 */ /* 0x000ea20000002500 */
[----:B------:R-:W-:Y:S01]  /*0420*/  LEA.HI R6, R6, R5, RZ, 0x2 ;  /* 0x0000000506067211 */ /* 0x000fe200078f10ff */
[----:B------:R-:W-:Y:S01]  /*0430*/  NOP ;  /* 0x0000000000007918 */ /* 0x000fe20000000000 */
[----:B0-----:R-:W-:-:S02]  /*0440*/  ISETP.NE.OR P0, PT, R0, RZ, !P0 ;  /* 0x000000ff0000720c */ /* 0x001fc40004705670 */
[----:B-----5:R-:W-:-:S04]  /*0450*/  ISETP.NE.AND P3, PT, R2, 0x1, PT ;  /* 0x000000010200780c */ /* 0x020fc80003f65270 */
[----:B------:R-:W-:Y:S02]  /*0460*/  P2R R0, PR, RZ, 0x8 ;  /* 0x00000008ff007803 */ /* 0x000fe40000000000 */
[----:B------:R-:W-:-:S05]  /*0470*/  LOP3.LUT R0, R6, 0xfffffffc, RZ, 0xc0, !PT ;  /* 0xfffffffc06007812 */ /* 0x000fca00078ec0ff */
[----:B------:R-:W-:Y:S01]  /*0480*/  VOTEU.ALL UP0, P0 ;  /* 0x00000000003f7886 */ /* 0x000fe20000000000 */
[----:B------:R-:W-:Y:S01]  /*0490*/  IMAD.IADD R0, R5, 0x1, -R0 ;  /* 0x0000000105007824 */ /* 0x000fe200078e0a00 */
[----:B------:R-:W2:Y:S01]  /*04a0*/  @P3 LDC R17, c[0x0][0x10] ;  /* 0x00000400ff113b82 */ /* 0x000ea20000000800 */
[----:B------:R-:W-:Y:S01]  /*04b0*/  VOTEU.ALL UP1, P0 ;  /* 0x00000000003f7886 */ /* 0x000fe20000020000 */
[----:B-1----:R-:W-:Y:S01]  /*04c0*/  @P3 IMAD.MOV.U32 R6, RZ, RZ, R3 ;  /* 0x000000ffff063224 */ /* 0x002fe200078e0003 */
[----:B------:R-:W-:Y:S01]  /*04d0*/  @!UP0 UMOV UR6, 0x400 ;  /* 0x0000040000068882 */ /* 0x000fe20000000000 */
[----:B------:R-:W-:-:S04]  /*04e0*/  @!UP0 UIADD3 UR4, -UR4, 0x100000, URZ ;  /* 0x0010000004048890 */ /* 0x000fc8000fffe13f */
[----:B------:R-:W-:Y:S02]  /*04f0*/  @!UP0 USHF.L.U32 UR5, UR4, 0xb, URZ ;  /* 0x0000000b04058899 */ /* 0x000fe4000800063f */
[----:B------:R-:W-:Y:S01]  /*0500*/  @!UP0 USHF.L.U32 UR4, UR4, 0x1, URZ ;  /* 0x0000000104048899 */ /* 0x000fe2000800063f */
[----:B------:R-:W-:Y:S02]  /*0510*/  @P3 IMAD.MOV.U32 R7, RZ, RZ, RZ ;  /* 0x000000ffff073224 */ /* 0x000fe400078e00ff */
[----:B------:R-:W-:Y:S01]  /*0520*/  IMAD.MOV.U32 R5, RZ, RZ, RZ ;  /* 0x000000ffff057224 */ /* 0x000fe200078e00ff */
[----:B------:R-:W0:Y:S01]  /*0530*/  @!UP0 S2UR UR7, SR_CgaCtaId ;  /* 0x00000000000789c3 */ /* 0x000e220000008800 */
[----:B------:R-:W-:-:S07]  /*0540*/  @P3 IMAD.MOV.U32 R11, RZ, RZ, RZ ;  /* 0x000000ffff0b3224 */ /* 0x000fce00078e00ff */
[----:B------:R-:W1:Y:S01]  /*0550*/  @!P3 LDC R9, c[0x0][0xc] ;  /* 0x00000300ff09bb82 */ /* 0x000e620000000800 */
[----:B--2---:R-:W-:-:S04]  /*0560*/  @P3 IMAD.WIDE.U32 R16, R4, R17, R6 ;  /* 0x0000001104103225 */ /* 0x004fc800078e0006 */
[----:B------:R-:W-:Y:S01]  /*0570*/  @P3 IMAD.IADD R17, R17, 0x1, R11 ;  /* 0x0000000111113824 */ /* 0x000fe200078e020b */
[----:B0-----:R-:W-:Y:S01]  /*0580*/  @!UP0 ULEA UR6, UR7, UR6, 0x18 ;  /* 0x0000000607068291 */ /* 0x001fe2000f8ec03f */
[----:B------:R-:W-:Y:S01]  /*0590*/  VOTEU.ALL UP0, P0 ;  /* 0x00000000003f7886 */ /* 0x000fe20000000000 */
[----:B------:R-:W-:-:S04]  /*05a0*/  ISETP.NE.AND P0, PT, R0, 0x3, PT ;  /* 0x000000030000780c */ /* 0x000fc80003f05270 */
[----:B------:R-:W-:Y:S01]  /*05b0*/  ISETP.EQ.OR P0, PT, R0, RZ, !P0 ;  /* 0x000000ff0000720c */ /* 0x000fe20004702670 */
[----:B-1----:R-:W-:-:S03]  /*05c0*/  @!P3 IMAD.WIDE.U32 R6, R9, R3, R4 ;  /* 0x000000030906b225 */ /* 0x002fc600078e0004 */
[C---:B------:R-:W-:Y:S01]  /*05d0*/  ISETP.EQ.AND P0, PT, R8.reuse, RZ, P0 ;  /* 0x000000ff0800720c */ /* 0x040fe20000702270 */
[----:B------:R-:W-:Y:S01]  /*05e0*/  VIADD R8, R8, 0xffffffff ;  /* 0xffffffff08087836 */ /* 0x000fe20000000000 */
[----:B------:R-:W0:Y:S02]  /*05f0*/  FENCE.VIEW.ASYNC.S ;  /* 0x00000000000073c6 */ /* 0x000e240000000000 */
[----:B0-----:R0:W3:Y:S01]  /*0600*/  @!UP0 SYNCS.EXCH.64 URZ, [UR6+0xa0], UR4 ;  /* 0x0000a004063f85b2 */ /* 0x0010e20008000100 */
[----:B------:R-:W-:Y:S01]  /*0610*/  @!P3 IMAD.MOV.U32 R16, RZ, RZ, R6 ;  /* 0x000000ffff10b224 */ /* 0x000fe200078e0006 */
[----:B------:R-:W-:Y:S01]  /*0620*/  SEL R19, RZ, 0x1, !P0 ;  /* 0x00000001ff137807 */ /* 0x000fe20004000000 */
[----:B------:R-:W-:Y:S01]  /*0630*/  @!P3 IMAD.MOV.U32 R17, RZ, RZ, R7 ;  /* 0x000000ffff11b224 */ /* 0x000fe200078e0007 */
[----:B------:R-:W-:-:S04]  /*0640*/  ISETP.GE.U32.AND P1, PT, R8, 0x2, PT ;  /* 0x000000020800780c */ /* 0x000fc80003f26070 */
[----:B------:R-:W-:Y:S01]  /*0650*/  SEL R19, R19, 0x2, P1 ;  /* 0x0000000213137807 */ /* 0x000fe20000800000 */
[----:B------:R0:W3:Y:S01]  /*0660*/  @!UP1 SYNCS.EXCH.64 URZ, [UR6+0xa8], UR4 ;  /* 0x0000a804063f95b2 */ /* 0x0000e20008000100 */
[----:B------:R-:W-:Y:S01]  /*0670*/  NOP ;  /* 0x0000000000007918 */ /* 0x000fe20000000000 */
[----:B---34-:R-:W-:Y:S06]  /*0680*/  BAR.SYNC.DEFER_BLOCKING 0x0 ;  /* 0x0000000000007b1d */ /* 0x018fec0000010000 */
[----:B------:R-:W-:Y:S05]  /*0690*/  @!P2 BRA `(.L_x_4) ;  /* 0x00000040001ca947 */ /* 0x000fea0003800000 */
[----:B------:R-:W-:-:S13]  /*06a0*/  ISETP.GT.U32.AND P0, PT, R8, 0x1, PT ;  /* 0x000000010800780c */ /* 0x000fda0003f04070 */
[----:B0-----:R-:W-:Y:S05]  /*06b0*/  @P0 EXIT ;  /* 0x000000000000094d */ /* 0x001fea0003800000 */
[----:B------:R-:W-:Y:S01]  /*06c0*/  ULDC.64 UR4, c[0x0][0x650] ;  /* 0x0001940000047ab9 */ /* 0x000fe20000000a00 */
[----:B------:R-:W-:Y:S01]  /*06d0*/  PRMT R0, RZ, 0x7610, R0 ;  /* 0x00007610ff007816 */ /* 0x000fe20000000000 */
[----:B------:R-:W-:Y:S01]  /*06e0*/  IMAD.MOV.U32 R58, RZ, RZ, -0x1 ;  /* 0xffffffffff3a7424 */ /* 0x000fe200078e00ff */
[----:B------:R-:W-:Y:S01]  /*06f0*/  ISETP.GE.U32.AND P0, PT, R16, UR4, PT ;  /* 0x0000000410007c0c */ /* 0x000fe2000bf06070 */
[----:B------:R-:W-:Y:S02]  /*0700*/  IMAD.MOV.U32 R59, RZ, RZ, -0x1 ;  /* 0xffffffffff3b7424 */ /* 0x000fe400078e00ff */
[----:B------:R-:W-:Y:S01]  /*0710*/  IMAD.MOV.U32 R57, RZ, RZ, -0x1 ;  /* 0xffffffffff397424 */ /* 0x000fe200078e00ff */
[----:B------:R-:W-:-:S13]  /*0720*/  ISETP.GE.U32.AND.EX P0, PT, R17, UR5, PT, P0 ;  /* 0x0000000511007c0c */ /* 0x000fda000bf06100 */
[----:B------:R-:W-:Y:S05]  /*0730*/  @P0 BRA `(.L_x_5) ;  /* 0x0000000400540947 */ /* 0x000fea0003800000 */
[----:B------:R-:W0:Y:S01]  /*0740*/  LDC.64 R14, c[0x0][0x628] ;  /* 0x00018a00ff0e7b82 */ /* 0x000e220000000a00 */
[----:B------:R-:W-:Y:S02]  /*0750*/  IMAD.MOV.U32 R6, RZ, RZ, R16 ;  /* 0x000000ffff067224 */ /* 0x000fe400078e0010 */
[----:B------:R-:W-:-:S05]  /*0760*/  IMAD.MOV.U32 R7, RZ, RZ, R17 ;  /* 0x000000ffff077224 */ /* 0x000fca00078e0011 */
[----:B------:R-:W1:Y:S08]  /*0770*/  LDC R0, c[0x0][0x630] ;  /* 0x00018c00ff007b82 */ /* 0x000e700000000800 */
[----:B------:R-:W2:Y:S01]  /*0780*/  LDC.64 R20, c[0x0][0x620] ;  /* 0x00018800ff147b82 */ /* 0x000ea20000000a00 */
[----:B0-----:R-:W-:-:S04]  /*0790*/  ISETP.NE.U32.AND P0, PT, R14, RZ, PT ;  /* 0x000000ff0e00720c */ /* 0x001fc80003f05070 */
[----:B------:R-:W-:-:S13]  /*07a0*/  ISETP.NE.AND.EX P0, PT, R15, RZ, PT, P0 ;  /* 0x000000ff0f00720c */ /* 0x000fda0003f05300 */
[----:B-12---:R-:W-:Y:S05]  /*07b0*/  @!P0 BRA `(.L_x_6) ;  /* 0x0000000000288947 */ /* 0x006fea0003800000 */
[----:B------:R-:W0:Y:S02]  /*07c0*/  LDC R11, c[0x0][0x634] ;  /* 0x00018d00ff0b7b82 */ /* 0x000e240000000800 */
[----:B0-----:R-:W-:-:S05]  /*07d0*/  IADD3 R11, P0, R16, R11, RZ ;  /* 0x0000000b100b7210 */ /* 0x001fca0007f1e0ff */
[----:B------:R-:W-:-:S04]  /*07e0*/  IMAD.X R13, RZ, RZ, R17, P0 ;  /* 0x000000ffff0d7224 */ /* 0x000fc800000e0611 */
[----:B------:R-:W-:-:S04]  /*07f0*/  IMAD.WIDE.U32 R6, R13, R14, RZ ;  /* 0x0000000e0d067225 */ /* 0x000fc800078e00ff */
[----:B------:R-:W-:-:S04]  /*0800*/  IMAD.WIDE.U32 R8, P0, R11, R15, R6 ;  /* 0x0000000f0b087225 */ /* 0x000fc80007800006 */
[----:B------:R-:W-:-:S04]  /*0810*/  IMAD.WIDE.U32 R6, R11, R14, RZ ;  /* 0x0000000e0b067225 */ /* 0x000fc800078e00ff */
[----:B------:R-:W-:Y:S01]  /*0820*/  IMAD.X R11, RZ, RZ, RZ, P0 ;  /* 0x000000ffff0b7224 */ /* 0x000fe200000e06ff */
[----:B------:R-:W-:Y:S01]  /*0830*/  IADD3 RZ, P0, R7, R8, RZ ;  /* 0x0000000807ff7210 */ /* 0x000fe20007f1e0ff */
[----:B------:R-:W-:-:S04]  /*0840*/  IMAD.MOV.U32 R10, RZ, RZ, R9 ;  /* 0x000000ffff0a7224 */ /* 0x000fc800078e0009 */
[----:B------:R-:W-:-:S08]  /*0850*/  IMAD.WIDE.U32.X R6, R13, R15, R10, P0 ;  /* 0x0000000f0d067225 */ /* 0x000fd000000e040a */
.L_x_6:
[-CC-:B------:R-:W-:Y:S01]  /*0860*/  SHF.R.U64 R57, R6, R0.reuse, R7.reuse ;  /* 0x0000000006397219 */ /* 0x180fe20000001207 */
[----:B------:R-:W0:Y:S01]  /*0870*/  LDC R10, c[0x0][0x618] ;  /* 0x00018600ff0a7b82 */ /* 0x000e220000000800 */
[----:B------:R-:W-:Y:S01]  /*0880*/  SHF.R.U32.HI R5, RZ, R0, R7 ;  /* 0x00000000ff057219 */ /* 0x000fe20000011607 */
[----:B------:R-:W-:Y:S01]  /*0890*/  ULDC UR4, c[0x0][0x150] ;  /* 0x0000540000047ab9 */ /* 0x000fe20000000800 */
[----:B------:R-:W-:Y:S02]  /*08a0*/  IADD3 R9, P0, RZ, -R57, RZ ;  /* 0x80000039ff097210 */ /* 0x000fe40007f1e0ff */
[----:B------:R-:W-:-:S03]  /*08b0*/  I2FP.F32.U32 R0, R4 ;  /* 0x0000000400007245 */ /* 0x000fc60000201000 */
[----:B------:R-:W1:Y:S01]  /*08c0*/  LDC.64 R28, c[0x0][0x640] ;  /* 0x00019000ff1c7b82 */ /* 0x000e620000000a00 */
[----:B------:R-:W-:Y:S02]  /*08d0*/  IMAD.X R11, RZ, RZ, ~R5, P0 ;  /* 0x000000ffff0b7224 */ /* 0x000fe400000e0e05 */
[----:B------:R-:W-:Y:S01]  /*08e0*/  FMUL R0, R0, UR4 ;  /* 0x0000000400007c20 */ /* 0x000fe20008400000 */
[----:B------:R-:W-:Y:S01]  /*08f0*/  IMAD.WIDE.U32 R6, R9, R20, R16 ;  /* 0x0000001409067225 */ /* 0x000fe200078e0010 */
[----:B------:R-:W-:-:S03]  /*0900*/  ULDC UR4, c[0x0][0x154] ;  /* 0x0000550000047ab9 */ /* 0x000fc60000000800 */
[----:B------:R-:W-:Y:S01]  /*0910*/  IMAD R8, R11, R20, RZ ;  /* 0x000000140b087224 */ /* 0x000fe200078e02ff */
[----:B------:R-:W2:Y:S01]  /*0920*/  LDC R5, c[0x0][0x144] ;  /* 0x00005100ff057b82 */ /* 0x000ea20000000800 */
[----:B------:R-:W3:Y:S02]  /*0930*/  F2I.U32.TRUNC.NTZ R0, R0 ;  /* 0x0000000000007305 */ /* 0x000ee4000020f000 */
[----:B------:R-:W-:-:S04]  /*0940*/  IMAD R9, R9, R21, R8 ;  /* 0x0000001509097224 */ /* 0x000fc800078e0208 */
[----:B------:R-:W-:Y:S01]  /*0950*/  IMAD.IADD R7, R7, 0x1, R9 ;  /* 0x0000000107077824 */ /* 0x000fe200078e0209 */
[----:B------:R-:W4:Y:S01]  /*0960*/  LDC R12, c[0x0][0x608] ;  /* 0x00018200ff0c7b82 */ /* 0x000f220000000800 */
[----:B------:R-:W-:-:S03]  /*0970*/  IMAD.MOV.U32 R9, RZ, RZ, -0x1 ;  /* 0xffffffffff097424 */ /* 0x000fc600078e00ff */
[-CC-:B0-----:R-:W-:Y:S02]  /*0980*/  SHF.R.U64 R20, R6, R10.reuse, R7.reuse ;  /* 0x0000000a06147219 */ /* 0x181fe40000001207 */
[----:B------:R-:W-:Y:S02]  /*0990*/  I2FP.F32.U32 R6, R3 ;  /* 0x0000000300067245 */ /* 0x000fe40000201000 */
[----:B------:R-:W0:Y:S01]  /*09a0*/  LDC R26, c[0x0][0x658] ;  /* 0x00019600ff1a7b82 */ /* 0x000e220000000800 */
[----:B-1----:R-:W-:Y:S01]  /*09b0*/  ISETP.NE.U32.AND P0, PT, R28, RZ, PT ;  /* 0x000000ff1c00720c */ /* 0x002fe20003f05070 */
[----:B---3--:R-:W-:Y:S01]  /*09c0*/  IMAD.MOV R8, RZ, RZ, -R0 ;  /* 0x000000ffff087224 */ /* 0x008fe200078e0a00 */
[----:B------:R-:W-:Y:S01]  /*09d0*/  SHF.R.U32.HI R7, RZ, R10, R7 ;  /* 0x0000000aff077219 */ /* 0x000fe20000011607 */
[----:B------:R-:W-:Y:S01]  /*09e0*/  FMUL R6, R6, UR4 ;  /* 0x0000000406067c20 */ /* 0x000fe20008400000 */
[----:B------:R-:W-:-:S03]  /*09f0*/  ISETP.NE.AND.EX P0, PT, R29, RZ, PT, P0 ;  /* 0x000000ff1d00720c */ /* 0x000fc60003f05300 */
[----:B------:R-:W1:Y:S01]  /*0a00*/  LDC R14, c[0x0][0x148] ;  /* 0x00005200ff0e7b82 */ /* 0x000e620000000800 */
[----:B--2---:R-:W-:-:S07]  /*0a10*/  IMAD R0, R5, R8, R4 ;  /* 0x0000000805007224 */ /* 0x004fce00078e0204 */
[----:B------:R-:W2:Y:S01]  /*0a20*/  LDC R24, c[0x0][0x600] ;  /* 0x00018000ff187b82 */ /* 0x000ea20000000800 */
[-CC-:B----4-:R-:W-:Y:S02]  /*0a30*/  SHF.R.U64 R30, R20, R12.reuse, R7.reuse ;  /* 0x0000000c141e7219 */ /* 0x190fe40000001207 */
[----:B------:R-:W-:Y:S01]  /*0a40*/  SHF.R.U32.HI R5, RZ, R12, R7 ;  /* 0x0000000cff057219 */ /* 0x000fe20000011607 */
[----:B------:R-:W-:Y:S01]  /*0a50*/  IMAD.MOV.U32 R7, RZ, RZ, 0x1 ;  /* 0x00000001ff077424 */ /* 0x000fe200078e00ff */
[----:B------:R3:W4:Y:S03]  /*0a60*/  F2I.U32.TRUNC.NTZ R12, R6 ;  /* 0x00000006000c7305 */ /* 0x000726000020f000 */
[----:B------:R-:W1:Y:S01]  /*0a70*/  LDC R15, c[0x0][0x648] ;  /* 0x00019200ff0f7b82 */ /* 0x000e620000000800 */
[-C--:B0-----:R-:W-:Y:S02]  /*0a80*/  SHF.L.U32 R4, R9, R26.reuse, RZ ;  /* 0x0000001a09047219 */ /* 0x081fe400000006ff */
[----:B------:R-:W-:-:S02]  /*0a90*/  SHF.R.U64 R32, R30, R26, R5 ;  /* 0x0000001a1e207219 */ /* 0x000fc40000001205 */
[----:B------:R-:W-:Y:S02]  /*0aa0*/  LOP3.LUT R11, RZ, R4, RZ, 0x33, !PT ;  /* 0x00000004ff0b7212 */ /* 0x000fe400078e33ff */
[-C--:B------:R-:W-:Y:S01]  /*0ab0*/  SHF.R.U32.HI R5, RZ, R26.reuse, R5 ;  /* 0x0000001aff057219 */ /* 0x080fe20000011605 */
[----:B------:R-:W0:Y:S01]  /*0ac0*/  LDC R21, c[0x0][0x638] ;  /* 0x00018e00ff157b82 */ /* 0x000e220000000800 */
[----:B------:R-:W-:Y:S01]  /*0ad0*/  SHF.L.U32 R10, R7, R26, RZ ;  /* 0x0000001a070a7219 */ /* 0x000fe200000006ff */
[----:B------:R-:W-:-:S06]  /*0ae0*/  IMAD.MOV.U32 R4, RZ, RZ, R32 ;  /* 0x000000ffff047224 */ /* 0x000fcc00078e0020 */
[----:B------:R-:W0:Y:S01]  /*0af0*/  LDC R58, c[0x0][0x610] ;  /* 0x00018400ff3a7b82 */ /* 0x000e220000000800 */
[----:B---34-:R-:W-:Y:S05]  /*0b00*/  @!P0 BRA `(.L_x_7) ;  /* 0x0000000000288947 */ /* 0x018fea0003800000 */
[----:B------:R-:W3:Y:S02]  /*0b10*/  LDC R9, c[0x0][0x64c] ;  /* 0x00019300ff097b82 */ /* 0x000ee40000000800 */
[----:B---3--:R-:W-:-:S05]  /*0b20*/  IADD3 R9, P0, R32, R9, RZ ;  /* 0x0000000920097210 */ /* 0x008fca0007f1e0ff */
        /* <DEDUP_REMOVED lines=8> */
.L_x_7:
[----:B-1----:R-:W-:Y:S01]  /*0bb0*/  SHF.R.U64 R4, R4, R15, R5 ;  /* 0x0000000f04047219 */ /* 0x002fe20000001205 */
[----:B--2---:R-:W-:Y:S01]  /*0bc0*/  VIADD R5, R24, 0xffffffff ;  /* 0xffffffff18057836 */ /* 0x004fe20000000000 */
[----:B------:R-:W-:Y:S01]  /*0bd0*/  LOP3.LUT R11, R30, R11, RZ, 0xc0, !PT ;  /* 0x0000000b1e0b7212 */ /* 0x000fe200078ec0ff */
[----:B------:R-:W-:Y:S02]  /*0be0*/  IMAD.MOV R12, RZ, RZ, -R12 ;  /* 0x000000ffff0c7224 */ /* 0x000fe400078e0a0c */
[----:B------:R-:W-:Y:S01]  /*0bf0*/  IMAD.MOV R6, RZ, RZ, -R4 ;  /* 0x000000ffff067224 */ /* 0x000fe200078e0a04 */
[----:B------:R-:W-:Y:S01]  /*0c00*/  LOP3.LUT R5, R20, R5, RZ, 0xc0, !PT ;  /* 0x0000000514057212 */ /* 0x000fe200078ec0ff */
[----:B------:R-:W-:Y:S02]  /*0c10*/  @P3 IMAD R0, R14, R12, R3 ;  /* 0x0000000c0e003224 */ /* 0x000fe400078e0203 */
[----:B------:R-:W-:Y:S02]  /*0c20*/  IMAD R11, R10, R4, R11 ;  /* 0x000000040a0b7224 */ /* 0x000fe400078e020b */
[----:B0-----:R-:W-:-:S02]  /*0c30*/  IMAD R3, R6, R21, R32 ;  /* 0x0000001506037224 */ /* 0x001fc400078e0220 */
[----:B------:R-:W-:Y:S02]  /*0c40*/  IMAD R58, R11, R58, R0 ;  /* 0x0000003a0b3a7224 */ /* 0x000fe400078e0200 */
[----:B------:R-:W-:Y:S02]  /*0c50*/  IMAD R3, R3, R24, R5 ;  /* 0x0000001803037224 */ /* 0x000fe400078e0205 */
[----:B------:R-:W-:-:S03]  /*0c60*/  IMAD.MOV.U32 R0, RZ, RZ, 0x1 ;  /* 0x00000001ff007424 */ /* 0x000fc600078e00ff */
[----:B------:R-:W-:Y:S02]  /*0c70*/  SEL R59, R3, R58, !P3 ;  /* 0x0000003a033b7207 */ /* 0x000fe40005800000 */
[----:B------:R-:W-:-:S07]  /*0c80*/  SEL R58, R58, R3, !P3 ;  /* 0x000000033a3a7207 */ /* 0x000fce0005800000 */
.L_x_5:
[----:B------:R-:W-:-:S08]  /*0c90*/  NOP ;  /* 0x0000000000007918 */ /* 0x000fd00000000000 */
[----:B------:R-:W0:Y:S02]  /*0ca0*/  USETMAXREG.TRY_ALLOC.CTAPOOL UP0, 0xe8 ;  /* 0x000000e8000079c8 */ /* 0x000e240008000600 */
[----:B0-----:R-:W-:-:S13]  /*0cb0*/  PLOP3.LUT P0, PT, PT, PT, UP0, 0x80, 0x0 ;  /* 0x000000000000781c */ /* 0x001fda0003f0f008 */
[----:B------:R-:W-:Y:S05]  /*0cc0*/  @!P0 BRA `(.L_x_5) ;  /* 0xfffffffc00f08947 */ /* 0x000fea000383ffff */
[----:B------:R-:W-:Y:S01]  /*0cd0*/  ULDC.64 UR4, c[0x0][0x598] ;  /* 0x0001660000047ab9 */ /* 0x000fe20000000a00 */
[----:B------:R-:W-:Y:S01]  /*0ce0*/  ULDC.64 UR36, c[0x0][0x208] ;  /* 0x0000820000247ab9 */ /* 0x000fe20000000a00 */
[----:B------:R-:W-:-:S04]  /*0cf0*/  ISETP.NE.U32.AND P0, PT, RZ, UR4, PT ;  /* 0x00000004ff007c0c */ /* 0x000fc8000bf05070 */
[----:B------:R-:W-:-:S13]  /*0d00*/  ISETP.NE.AND.EX P0, PT, RZ, UR5, PT, P0 ;  /* 0x00000005ff007c0c */ /* 0x000fda000bf05300 */
[----:B------:R-:W-:Y:S05]  /*0d10*/  @!P0 BRA `(.L_x_8) ;  /* 0x00000000001c8947 */ /* 0x000fea0003800000 */
[----:B------:R-:W0:Y:S02]  /*0d20*/  LDC.64 R4, c[0x0][0x598] ;  /* 0x00016600ff047b82 */ /* 0x000e240000000a00 */
[----:B0-----:R-:W2:Y:S02]  /*0d30*/  LDG.E.64 R4, desc[UR36][R4.64] ;  /* 0x0000002404047981 */ /* 0x001ea4000c1e1b00 */
[----:B--2---:R-:W-:-:S04]  /*0d40*/  ISETP.NE.U32.AND P0, PT, R4, RZ, PT ;  /* 0x000000ff0400720c */ /* 0x004fc80003f05070 */
[----:B------:R-:W-:-:S13]  /*0d50*/  ISETP.NE.AND.EX P0, PT, R5, RZ, PT, P0 ;  /* 0x000000ff0500720c */ /* 0x000fda0003f05300 */
[----:B------:R-:W-:Y:S05]  /*0d60*/  @!P0 BRA `(.L_x_8) ;  /* 0x0000000000088947 */ /* 0x000fea0003800000 */
[----:B------:R0:W5:Y:S01]  /*0d70*/  LD.E R23, desc[UR36][R4.64] ;  /* 0x0000002404177980 */ /* 0x000162000c101900 */
[----:B------:R-:W-:Y:S05]  /*0d80*/  BRA `(.L_x_9) ;  /* 0x0000000000247947 */ /* 0x000fea0003800000 */
.L_x_8:
[----:B------:R-:W-:Y:S02]  /*0d90*/  ULDC.64 UR4, c[0x0][0x588] ;  /* 0x0001620000047ab9 */ /* 0x000fe40000000a00 */
[----:B------:R-:W-:-:S04]  /*0da0*/  ISETP.NE.U32.AND P0, PT, RZ, UR4, PT ;  /* 0x00000004ff007c0c */ /* 0x000fc8000bf05070 */
[----:B------:R-:W-:-:S13]  /*0db0*/  ISETP.NE.AND.EX P0, PT, RZ, UR5, PT, P0 ;  /* 0x00000005ff007c0c */ /* 0x000fda000bf05300 */
[----:B------:R-:W-:Y:S05]  /*0dc0*/  @!P0 BRA `(.L_x_10) ;  /* 0x00000000000c8947 */ /* 0x000fea0003800000 */
[----:B------:R-:W0:Y:S02]  /*0dd0*/  LDC.64 R4, c[0x0][0x588] ;  /* 0x00016200ff047b82 */ /* 0x000e240000000a00 */
[----:B0-----:R1:W5:Y:S01]  /*0de0*/  LDG.E R23, desc[UR36][R4.64] ;  /* 0x0000002404177981 */ /* 0x001362000c1e1900 */
[----:B------:R-:W-:Y:S05]  /*0df0*/  BRA `(.L_x_9) ;  /* 0x0000000000087947 */ /* 0x000fea0003800000 */
.L_x_10:
[----:B------:R-:W-:Y:S02]  /*0e00*/  ULDC UR4, c[0x0][0x580] ;  /* 0x0001600000047ab9 */ /* 0x000fe40000000800 */
[----:B------:R-:W-:-:S07]  /*0e10*/  IMAD.U32 R23, RZ, RZ, UR4 ;  /* 0x00000004ff177e24 */ /* 0x000fce000f8e00ff */
.L_x_9:
[----:B------:R-:W-:Y:S02]  /*0e20*/  ULDC.64 UR4, c[0x0][0x5a0] ;  /* 0x0001680000047ab9 */ /* 0x000fe40000000a00 */
[----:B------:R-:W-:-:S04]  /*0e30*/  ISETP.NE.U32.AND P0, PT, RZ, UR4, PT ;  /* 0x00000004ff007c0c */ /* 0x000fc8000bf05070 */
[----:B------:R-:W-:-:S13]  /*0e40*/  ISETP.NE.AND.EX P0, PT, RZ, UR5, PT, P0 ;  /* 0x00000005ff007c0c */ /* 0x000fda000bf05300 */
[----:B------:R-:W-:Y:S05]  /*0e50*/  @!P0 BRA `(.L_x_11) ;  /* 0x00000000001c8947 */ /* 0x000fea0003800000 */
[----:B01----:R-:W0:Y:S02]  /*0e60*/  LDC.64 R4, c[0x0][0x5a0] ;  /* 0x00016800ff047b82 */ /* 0x003e240000000a00 */
[----:B0-----:R-:W2:Y:S02]  /*0e70*/  LDG.E.64 R4, desc[UR36][R4.64] ;  /* 0x0000002404047981 */ /* 0x001ea4000c1e1b00 */
[----:B--2---:R-:W-:-:S04]  /*0e80*/  ISETP.NE.U32.AND P0, PT, R4, RZ, PT ;  /* 0x000000ff0400720c */ /* 0x004fc80003f05070 */
[----:B------:R-:W-:-:S13]  /*0e90*/  ISETP.NE.AND.EX P0, PT, R5, RZ, PT, P0 ;  /* 0x000000ff0500720c */ /* 0x000fda0003f05300 */
[----:B------:R-:W-:Y:S05]  /*0ea0*/  @!P0 BRA `(.L_x_11) ;  /* 0x0000000000088947 */ /* 0x000fea0003800000 */
[----:B------:R0:W5:Y:S01]  /*0eb0*/  LD.E R56, desc[UR36][R4.64] ;  /* 0x0000002404387980 */ /* 0x000162000c101900 */
[----:B------:R-:W-:Y:S05]  /*0ec0*/  BRA `(.L_x_12) ;  /* 0x0000000000247947 */ /* 0x000fea0003800000 */
.L_x_11:
[----:B------:R-:W-:Y:S02]  /*0ed0*/  ULDC.64 UR4, c[0x0][0x590] ;  /* 0x0001640000047ab9 */ /* 0x000fe40000000a00 */
[----:B------:R-:W-:-:S04]  /*0ee0*/  ISETP.NE.U32.AND P0, PT, RZ, UR4, PT ;  /* 0x00000004ff007c0c */ /* 0x000fc8000bf05070 */
[----:B------:R-:W-:-:S13]  /*0ef0*/  ISETP.NE.AND.EX P0, PT, RZ, UR5, PT, P0 ;  /* 0x00000005ff007c0c */ /* 0x000fda000bf05300 */
[----:B------:R-:W-:Y:S05]  /*0f00*/  @!P0 BRA `(.L_x_13) ;  /* 0x00000000000c8947 */ /* 0x000fea0003800000 */
[----:B01----:R-:W0:Y:S02]  /*0f10*/  LDC.64 R4, c[0x0][0x590] ;  /* 0x00016400ff047b82 */ /* 0x003e240000000a00 */
[----:B0-----:R1:W5:Y:S01]  /*0f20*/  LDG.E R56, desc[UR36][R4.64] ;  /* 0x0000002404387981 */ /* 0x001362000c1e1900 */
[----:B------:R-:W-:Y:S05]  /*0f30*/  BRA `(.L_x_12) ;  /* 0x0000000000087947 */ /* 0x000fea0003800000 */
.L_x_13:
[----:B------:R-:W-:Y:S02]  /*0f40*/  ULDC UR4, c[0x0][0x584] ;  /* 0x0001610000047ab9 */ /* 0x000fe40000000800 */
[----:B------:R-:W-:-:S07]  /*0f50*/  IMAD.U32 R56, RZ, RZ, UR4 ;  /* 0x00000004ff387e24 */ /* 0x000fce000f8e00ff */
.L_x_12:
[----:B------:R-:W-:-:S13]  /*0f60*/  LOP3.LUT P0, RZ, R0, 0xff, RZ, 0xc0, !PT ;  /* 0x000000ff00ff7812 */ /* 0x000fda000780c0ff */
[----:B------:R-:W-:Y:S05]  /*0f70*/  @!P0 EXIT ;  /* 0x000000000000894d */ /* 0x000fea0003800000 */
[----:B------:R-:W-:Y:S01]  /*0f80*/  ULDC UR4, c[0x0][0x28c] ;  /* 0x0000a30000047ab9 */ /* 0x000fe20000000800 */
[----:B------:R-:W-:Y:S01]  /*0f90*/  LOP3.LUT R62, R19, 0x1, RZ, 0xfc, !PT ;  /* 0x00000001133e7812 */ /* 0x000fe200078efcff */
[----:B------:R-:W-:Y:S01]  /*0fa0*/  UIADD3 UR4, UR4, 0x3f, URZ ;  /* 0x0000003f04047890 */ /* 0x000fe2000fffe03f */
[----:B------:R-:W-:Y:S01]  /*0fb0*/  UMOV UR38, URZ ;  /* 0x0000003f00267c82 */ /* 0x000fe20008000000 */
[----:B------:R-:W-:Y:S02]  /*0fc0*/  UMOV UR39, URZ ;  /* 0x0000003f00277c82 */ /* 0x000fe40008000000 */
[----:B------:R-:W-:-:S04]  /*0fd0*/  USHF.R.S32.HI UR5, URZ, 0x1f, UR4 ;  /* 0x0000001f3f057899 */ /* 0x000fc80008011404 */
[----:B------:R-:W-:-:S04]  /*0fe0*/  ULEA.HI UR5, UR5, UR4, URZ, 0x6 ;  /* 0x0000000405057291 */ /* 0x000fc8000f8f303f */
[----:B------:R-:W-:-:S12]  /*0ff0*/  USHF.R.S32.HI UR40, URZ, 0x6, UR5 ;  /* 0x000000063f287899 */ /* 0x000fd80008011405 */
.L_x_95:
[----:B------:R-:W-:Y:S01]  /*1000*/  LOP3.LUT R0, R18, 0x80, RZ, 0xc0, !PT ;  /* 0x0000008012007812 */ /* 0x000fe200078ec0ff */
[----:B--2---:R-:W2:Y:S01]  /*1010*/  S2UR UR7, SR_CgaCtaId ;  /* 0x00000000000779c3 */ /* 0x004ea20000008800 */
[----:B------:R-:W-:Y:S02]  /*1020*/  UMOV UR6, 0x400 ;  /* 0x0000040000067882 */ /* 0x000fe40000000000 */
[----:B------:R-:W-:-:S06]  /*1030*/  SHF.R.U32.HI R0, RZ, 0x7, R0 ;  /* 0x00000007ff007819 */ /* 0x000fcc0000011600 */
[----:B---3--:R-:W3:Y:S01]  /*1040*/  SHFL.IDX PT, R0, R0, RZ, 0x1f ;  /* 0x00001fff00007589 */ /* 0x008ee200000e0000 */
[----:B--2---:R-:W-:Y:S01]  /*1050*/  ULEA UR42, UR7, UR6, 0x18 ;  /* 0x00000006072a7291 */ /* 0x004fe2000f8ec03f */
[----:B---3--:R-:W-:-:S13]  /*1060*/  R2UR UR4, R0 ;  /* 0x00000000000472ca */ /* 0x008fda00000e0000 */
[----:B------:R-:W-:-:S04]  /*1070*/  ULEA.HI UR5, UR4, UR4, URZ, 0x1 ;  /* 0x0000000404057291 */ /* 0x000fc8000f8f083f */
[----:B------:R-:W-:-:S04]  /*1080*/  ULOP3.LUT UR5, UR5, 0x7fffe, URZ, 0xc0, !UPT ;  /* 0x0007fffe05057892 */ /* 0x000fc8000f8ec03f */
[----:B------:R-:W-:-:S03]  /*1090*/  UIADD3 UR5, UR4, -UR5, URZ ;  /* 0x8000000504057290 */ /* 0x000fc6000fffe03f */
[----:B------:R-:W-:Y:S01]  /*10a0*/  ULDC UR4, c[0x0][0x28c] ;  /* 0x0000a30000047ab9 */ /* 0x000fe20000000800 */
[----:B------:R-:W-:Y:S01]  /*10b0*/  ULEA UR5, UR5, UR42, 0xd ;  /* 0x0000002a05057291 */ /* 0x000fe2000f8e683f */
[----:B------:R-:W-:-:S03]  /*10c0*/  ISETP.LT.AND P0, PT, RZ, UR4, PT ;  /* 0x00000004ff007c0c */ /* 0x000fc6000bf01270 */
[----:B------:R-:W-:-:S04]  /*10d0*/  UIADD3 UR5, UR5, 0x180, URZ ;  /* 0x0000018005057890 */ /* 0x000fc8000fffe03f */
[----:B------:R-:W-:-:S04]  /*10e0*/  USHF.R.U32.HI UR5, URZ, 0x4, UR5 ;  /* 0x000000043f057899 */ /* 0x000fc80008011605 */
[----:B------:R-:W-:Y:S02]  /*10f0*/  ULOP3.LUT UR41, UR5, 0x3fff, URZ, 0xc0, !UPT ;  /* 0x00003fff05297892 */ /* 0x000fe4000f8ec03f */
[----:B-1--45:R-:W-:Y:S10]  /*1100*/  @P0 BRA `(.L_x_14) ;  /* 0x0000000000400947 */ /* 0x032ff40003800000 */
[----:B------:R-:W-:Y:S01]  /*1110*/  MOV R0, 0x0 ;  /* 0x0000000000007802 */ /* 0x000fe20000000f00 */
[----:B------:R-:W-:Y:S01]  /*1120*/  ULDC.64 UR4, c[0x4][0x68] ;  /* 0x01001a0000047ab9 */ /* 0x000fe20000000a00 */
[----:B------:R-:W-:Y:S01]  /*1130*/  ULDC.64 UR6, c[0x4][0x8] ;  /* 0x0100020000067ab9 */ /* 0x000fe20000000a00 */
[----:B01----:R-:W-:Y:S01]  /*1140*/  IMAD.U32 R4, RZ, RZ, UR4 ;  /* 0x00000004ff047e24 */ /* 0x003fe2000f8e00ff */
[----:B------:R0:W1:Y:S01]  /*1150*/  LDC.64 R14, c[0x4][R0] ;  /* 0x01000000000e7b82 */ /* 0x0000620000000a00 */
[----:B------:R-:W-:Y:S01]  /*1160*/  IMAD.U32 R5, RZ, RZ, UR5 ;  /* 0x00000005ff057e24 */ /* 0x000fe2000f8e00ff */
[----:B------:R-:W-:Y:S01]  /*1170*/  ULDC.64 UR4, c[0x4][0x70] ;  /* 0x01001c0000047ab9 */ /* 0x000fe20000000a00 */
[----:B------:R-:W-:Y:S02]  /*1180*/  IMAD.U32 R10, RZ, RZ, UR6 ;  /* 0x00000006ff0a7e24 */ /* 0x000fe4000f8e00ff */
[----:B------:R-:W-:Y:S02]  /*1190*/  IMAD.U32 R6, RZ, RZ, UR4 ;  /* 0x00000004ff067e24 */ /* 0x000fe4000f8e00ff */
[----:B------:R-:W-:-:S02]  /*11a0*/  IMAD.U32 R7, RZ, RZ, UR5 ;  /* 0x00000005ff077e24 */ /* 0x000fc4000f8e00ff */
[----:B------:R-:W-:Y:S02]  /*11b0*/  IMAD.U32 R11, RZ, RZ, UR7 ;  /* 0x00000007ff0b7e24 */ /* 0x000fe4000f8e00ff */
[----:B------:R-:W-:Y:S02]  /*11c0*/  IMAD.MOV.U32 R8, RZ, RZ, 0x1e1 ;  /* 0x000001e1ff087424 */ /* 0x000fe400078e00ff */
[----:B------:R-:W-:Y:S02]  /*11d0*/  IMAD.MOV.U32 R12, RZ, RZ, 0x1 ;  /* 0x00000001ff0c7424 */ /* 0x000fe400078e00ff */
[----:B0-----:R-:W-:-:S07]  /*11e0*/  IMAD.MOV.U32 R13, RZ, RZ, RZ ;  /* 0x000000ffff0d7224 */ /* 0x001fce00078e00ff */
[----:B------:R-:W-:-:S07]  /*11f0*/  LEPC R20, `(.L_x_14) ;  /* 0x000000001014794e */ /* 0x000fce0000000000 */
[----:B-1---5:R-:W-:Y:S05]  /*1200*/  CALL.ABS.NOINC R14 ;  /* 0x000000000e007343 */ /* 0x022fea0003c00000 */
.L_x_14:
[----:B------:R-:W-:-:S13]  /*1210*/  ISETP.NE.AND P0, PT, R62, 0x3, PT ;  /* 0x000000033e00780c */ /* 0x000fda0003f05270 */
[----:B------:R-:W-:Y:S05]  /*1220*/  @!P0 BRA `(.L_x_15) ;  /* 0x0000000000048947 */ /* 0x000fea0003800000 */
[----:B------:R-:W-:Y:S01]  /*1230*/  BPT.TRAP 0x1 ;  /* 0x000000040000795c */ /* 0x000fe20000300000 */
.L_x_15:
[----:B------:R-:W-:Y:S02]  /*1240*/  IMAD.U32 R3, RZ, RZ, UR39 ;  /* 0x00000027ff037e24 */ /* 0x000fe4000f8e00ff */
[----:B------:R-:W-:-:S03]  /*1250*/  IMAD.U32 R0, RZ, RZ, UR38 ;  /* 0x00000026ff007e24 */ /* 0x000fc6000f8e00ff */
[----:B------:R-:W-:Y:S02]  /*1260*/  LEA R3, R3, UR42, 0x3 ;  /* 0x0000002a03037c11 */ /* 0x000fe4000f8e18ff */
[----:B------:R-:W-:-:S04]  /*1270*/  SHF.L.U32 R0, R0, 0x1f, RZ ;  /* 0x0000001f00007819 */ /* 0x000fc800000006ff */
[----:B------:R2:W3:Y:S01]  /*1280*/  SYNCS.PHASECHK.TRANS64.TRYWAIT P1, [R3+URZ], R0 ;  /* 0x00000000030075a7 */ /* 0x0004e2000802017f */
[----:B------:R-:W-:Y:S05]  /*1290*/  @!P0 BRA `(.L_x_16) ;  /* 0x0000000000048947 */ /* 0x000fea0003800000 */
[----:B------:R-:W-:Y:S01]  /*12a0*/  BPT.TRAP 0x1 ;  /* 0x000000040000795c */ /* 0x000fe20000300000 */
.L_x_16:
[----:B---3--:R-:W-:Y:S05]  /*12b0*/  @P1 BRA `(.L_x_17) ;  /* 0x0000000000081947 */ /* 0x008fea0003800000 */
[----:B------:R-:W3:Y:S02]  /*12c0*/  SYNCS.PHASECHK.TRANS64.TRYWAIT P1, [R3+URZ], R0 ;  /* 0x00000000030075a7 */ /* 0x000ee4000802017f */
[----:B---3--:R-:W-:Y:S05]  /*12d0*/  @!P1 BRA `(.L_x_18) ;  /* 0x0000004c004c9947 */ /* 0x008fea0003800000 */
.L_x_17:
[----:B------:R-:W-:-:S04]  /*12e0*/  UISETP.LT.AND UP0, UPT, UR40, 0x1, UPT ;  /* 0x000000012800788c */ /* 0x000fc8000bf01270 */
[----:B------:R-:W-:-:S04]  /*12f0*/  USEL UR4, UR40, 0x1, UP0 ;  /* 0x0000000128047887 */ /* 0x000fc80008000000 */
[----:B------:R-:W-:-:S06]  /*1300*/  UIADD3 UR4, UR40, -UR4, URZ ;  /* 0x8000000428047290 */ /* 0x000fcc000fffe03f */
[----:B--23--:R-:W-:Y:S01]  /*1310*/  IMAD.U32 R0, RZ, RZ, UR4 ;  /* 0x00000004ff007e24 */ /* 0x00cfe2000f8e00ff */
[----:B------:R-:W-:Y:S05]  /*1320*/  WARPSYNC.ALL ;  /* 0x0000000000007948 */ /* 0x000fea0003800000 */
[----:B------:R-:W-:Y:S01]  /*1330*/  ISETP.GE.AND P1, PT, R0, 0x1, PT ;  /* 0x000000010000780c */ /* 0x000fe20003f26270 */
[----:B------:R-:W-:Y:S01]  /*1340*/  UIADD3 UR4, UR42, 0x24180, URZ ;  /* 0x000241802a047890 */ /* 0x000fe2000fffe03f */
[----:B------:R-:W-:Y:S01]  /*1350*/  WARPGROUP.ARRIVE ;  /* 0x00000000000079c5 */ /* 0x000fe20000000000 */
[----:B------:R-:W-:Y:S01]  /*1360*/  UMOV UR9, 0x40000040 ;  /* 0x4000004000097882 */ /* 0x000fe20000000000 */
[----:B------:R-:W-:Y:S01]  /*1370*/  UMOV UR11, 0x40000040 ;  /* 0x40000040000b7882 */ /* 0x000fe20000000000 */
[----:B------:R-:W-:-:S04]  /*1380*/  USHF.R.U32.HI UR4, URZ, 0x4, UR4 ;  /* 0x000000043f047899 */ /* 0x000fc80008011604 */
[----:B------:R-:W-:Y:S02]  /*1390*/  ULOP3.LUT UR5, UR4, 0x3fff, URZ, 0xc0, !UPT ;  /* 0x00003fff04057892 */ /* 0x000fe4000f8ec03f */
[----:B------:R-:W-:Y:S02]  /*13a0*/  ULOP3.LUT UR4, UR41, 0x10000, URZ, 0xfc, !UPT ;  /* 0x0001000029047892 */ /* 0x000fe4000f8efc3f */
[----:B------:R-:W-:Y:S02]  /*13b0*/  ULOP3.LUT UR5, UR5, 0x10000, URZ, 0xfc, !UPT ;  /* 0x0001000005057892 */ /* 0x000fe4000f8efc3f */
[----:B------:R-:W-:Y:S02]  /*13c0*/  ULEA UR6, UR39, UR4, 0xa ;  /* 0x0000000427067291 */ /* 0x000fe4000f8e503f */
[----:B------:R-:W-:-:S05]  /*13d0*/  ULEA UR7, UR39, UR5, 0x9 ;  /* 0x0000000527077291 */ /* 0x000fca000f8e483f */
[----:B------:R-:W-:Y:S02]  /*13e0*/  UMOV UR8, UR6 ;  /* 0x0000000600087c82 */ /* 0x000fe40008000000 */
[----:B------:R-:W-:Y:S02]  /*13f0*/  UMOV UR10, UR7 ;  /* 0x00000007000a7c82 */ /* 0x000fe40008000000 */
[----:B------:R-:W-:Y:S01]  /*1400*/  HGMMA.64x64x16.F32.BF16 R24, gdesc[UR8], RZ, !UPT, gsb0 ;  /* 0x00e00000081879f0 */ /* 0x000fe2000c0018ff */
[----:B------:R-:W-:Y:S02]  /*1410*/  UIADD3 UR8, UR6, 0x2, URZ ;  /* 0x0000000206087890 */ /* 0x000fe4000fffe03f */
[----:B------:R-:W-:Y:S01]  /*1420*/  UIADD3 UR10, UR7, 0x2, URZ ;  /* 0x00000002070a7890 */ /* 0x000fe2000fffe03f */
[----:B------:R-:W-:Y:S01]  /*1430*/  UMOV UR9, 0x40000040 ;  /* 0x4000004000097882 */ /* 0x000fe20000000000 */
[----:B------:R-:W-:Y:S01]  /*1440*/  UMOV UR11, 0x40000040 ;  /* 0x40000040000b7882 */ /* 0x000fe20000000000 */
[----:B------:R-:W-:-:S02]  /*1450*/  WARPGROUP.DEPBAR.LE gsb0, 0x0 ;  /* 0x00008000000079c5 */ /* 0x000fc40000010000 */
[----:B------:R-:W-:-:S06]  /*1460*/  WARPGROUP.ARRIVE ;  /* 0x00000000000079c5 */ /* 0x000fcc0000000000 */
[----:B------:R-:W-:Y:S01]  /*1470*/  HGMMA.64x64x16.F32.BF16 R24, gdesc[UR8], R24, gsb0 ;  /* 0x00e00000081879f0 */ /* 0x000fe20008001818 */
[----:B------:R-:W-:Y:S02]  /*1480*/  UIADD3 UR8, UR6, 0x4, URZ ;  /* 0x0000000406087890 */ /* 0x000fe4000fffe03f */
[----:B------:R-:W-:Y:S01]  /*1490*/  UIADD3 UR10, UR7, 0x4, URZ ;  /* 0x00000004070a7890 */ /* 0x000fe2000fffe03f */
[----:B------:R-:W-:Y:S01]  /*14a0*/  UMOV UR9, 0x40000040 ;  /* 0x4000004000097882 */ /* 0x000fe20000000000 */
[----:B------:R-:W-:Y:S01]  /*14b0*/  UMOV UR11, 0x40000040 ;  /* 0x40000040000b7882 */ /* 0x000fe20000000000 */
[----:B------:R-:W-:Y:S02]  /*14c0*/  WARPGROUP.DEPBAR.LE gsb0, 0x0 ;  /* 0x00008000000079c5 */ /* 0x000fe40000010000 */
        /* <DEDUP_REMOVED lines=8> */
[----:B------:R-:W-:Y:S03]  /*1550*/  HGMMA.64x64x16.F32.BF16 R24, gdesc[UR8], R24, gsb0 ;  /* 0x00e00000081879f0 */ /* 0x000fe60008001818 */
[----:B------:R-:W-:Y:S02]  /*1560*/  WARPGROUP.DEPBAR.LE gsb0, 0x0 ;  /* 0x00008000000079c5 */ /* 0x000fe40000010000 */
[----:B------:R-:W-:Y:S05]  /*1570*/  @!P1 BRA `(.L_x_19) ;  /* 0x0000000400189947 */ /* 0x000fea0003800000 */
[----:B------:R-:W-:-:S04]  /*1580*/  UIADD3 UR6, UR39, 0x1, URZ ;  /* 0x0000000127067890 */ /* 0x000fc8000fffe03f */
[----:B------:R-:W-:-:S04]  /*1590*/  UISETP.NE.AND UP0, UPT, UR6, 0x9, UPT ;  /* 0x000000090600788c */ /* 0x000fc8000bf05270 */
[----:B------:R-:W-:Y:S02]  /*15a0*/  USEL UR7, URZ, 0x1, UP0 ;  /* 0x000000013f077887 */ /* 0x000fe40008000000 */
[----:B------:R-:W-:Y:S02]  /*15b0*/  USEL UR6, UR6, URZ, UP0 ;  /* 0x0000003f06067287 */ /* 0x000fe40008000000 */
[----:B------:R-:W-:-:S06]  /*15c0*/  ULOP3.LUT UR7, UR38, UR7, URZ, 0x3c, !UPT ;  /* 0x0000000726077292 */ /* 0x000fcc000f8e3c3f */
[----:B01----:R-:W-:Y:S01]  /*15d0*/  IMAD.U32 R5, RZ, RZ, UR7 ;  /* 0x00000007ff057e24 */ /* 0x003fe2000f8e00ff */
[----:B------:R-:W-:-:S06]  /*15e0*/  UMOV UR7, UR39 ;  /* 0x0000002700077c82 */ /* 0x000fcc0008000000 */
.L_x_26:
[----:B01----:R-:W-:Y:S05]  /*15f0*/  @!P0 BRA `(.L_x_20) ;  /* 0x0000000000048947 */ /* 0x003fea0003800000 */
[----:B------:R-:W-:Y:S01]  /*1600*/  BPT.TRAP 0x1 ;  /* 0x000000040000795c */ /* 0x000fe20000300000 */
.L_x_20:
[----:B------:R-:W0:Y:S01]  /*1610*/  S2UR UR9, SR_CgaCtaId ;  /* 0x00000000000979c3 */ /* 0x000e220000008800 */
[----:B------:R-:W-:Y:S01]  /*1620*/  UMOV UR8, 0x400 ;  /* 0x0000040000087882 */ /* 0x000fe20000000000 */
[----:B------:R-:W-:Y:S01]  /*1630*/  SHF.L.U32 R3, R5, 0x1f, RZ ;  /* 0x0000001f05037819 */ /* 0x000fe200000006ff */
[----:B0-----:R-:W-:-:S04]  /*1640*/  ULEA UR14, UR9, UR8, 0x18 ;  /* 0x00000008090e7291 */ /* 0x001fc8000f8ec03f */
[----:B------:R-:W-:-:S09]  /*1650*/  ULEA UR8, UR6, UR14, 0x3 ;  /* 0x0000000e06087291 */ /* 0x000fd2000f8e183f */
[----:B------:R0:W1:Y:S01]  /*1660*/  SYNCS.PHASECHK.TRANS64.TRYWAIT P1, [UR8], R3 ;  /* 0x00000003ff0075a7 */ /* 0x0000620008020148 */
[----:B------:R-:W-:Y:S05]  /*1670*/  @!P0 BRA `(.L_x_21) ;  /* 0x0000000000048947 */ /* 0x000fea0003800000 */
[----:B------:R-:W-:Y:S01]  /*1680*/  BPT.TRAP 0x1 ;  /* 0x000000040000795c */ /* 0x000fe20000300000 */
.L_x_21:
[----:B-1----:R-:W-:Y:S05]  /*1690*/  @P1 BRA `(.L_x_22) ;  /* 0x0000000000081947 */ /* 0x002fea0003800000 */
[----:B------:R-:W1:Y:S02]  /*16a0*/  SYNCS.PHASECHK.TRANS64.TRYWAIT P1, [UR8], R3 ;  /* 0x00000003ff0075a7 */ /* 0x000e640008020148 */
[----:B-1----:R-:W-:Y:S05]  /*16b0*/  @!P1 BRA `(.L_x_23) ;  /* 0x0000004800689947 */ /* 0x002fea0003800000 */
.L_x_22:
[----:B------:R-:W-:Y:S01]  /*16c0*/  ULEA UR12, UR6, UR4, 0xa ;  /* 0x00000004060c7291 */ /* 0x000fe2000f8e503f */
[----:B------:R-:W-:Y:S01]  /*16d0*/  WARPGROUP.ARRIVE ;  /* 0x00000000000079c5 */ /* 0x000fe20000000000 */
[----:B------:R-:W-:Y:S01]  /*16e0*/  ULEA UR13, UR6, UR5, 0x9 ;  /* 0x00000005060d7291 */ /* 0x000fe2000f8e483f */
[----:B------:R-:W-:Y:S01]  /*16f0*/  UMOV UR9, 0x40000040 ;  /* 0x4000004000097882 */ /* 0x000fe20000000000 */
[----:B------:R-:W-:-:S03]  /*1700*/  UMOV UR11, 0x40000040 ;  /* 0x40000040000b7882 */ /* 0x000fc60000000000 */
[----:B------:R-:W-:Y:S02]  /*1710*/  UMOV UR8, UR12 ;  /* 0x0000000c00087c82 */ /* 0x000fe40008000000 */
[----:B------:R-:W-:Y:S02]  /*1720*/  UMOV UR10, UR13 ;  /* 0x0000000d000a7c82 */ /* 0x000fe40008000000 */
[----:B------:R-:W-:Y:S01]  /*1730*/  HGMMA.64x64x16.F32.BF16 R24, gdesc[UR8], R24, gsb0 ;  /* 0x00e00000081879f0 */ /* 0x000fe20008001818 */
        /* <DEDUP_REMOVED lines=23> */
[----:B------:R-:W-:Y:S01]  /*18b0*/  BPT.TRAP 0x1 ;  /* 0x000000040000795c */ /* 0x000fe20000300000 */
.L_x_24:
[----:B------:R-:W-:Y:S01]  /*18c0*/  ULEA UR8, UR7, UR14, 0x3 ;  /* 0x0000000e07087291 */ /* 0x000fe2000f8e183f */
[----:B------:R-:W-:-:S03]  /*18d0*/  ISETP.GT.U32.AND P1, PT, R19, 0x1, PT ;  /* 0x000000011300780c */ /* 0x000fc60003f24070 */
[----:B------:R-:W-:-:S04]  /*18e0*/  UIADD3 UR8, UR8, 0x48, URZ ;  /* 0x0000004808087890 */ /* 0x000fc8000fffe03f */
[----:B------:R-:W-:-:S09]  /*18f0*/  UPRMT UR8, URZ, 0x654, UR8 ;  /* 0x000006543f087896 */ /* 0x000fd20008000008 */
[----:B------:R-:W-:Y:S01]  /*1900*/  SYNCS.ARRIVE.TRANS64.RED.A1T0 RZ, [UR8], RZ ;  /* 0x000000ffffff79a7 */ /* 0x000fe20008100408 */
[----:B------:R-:W-:Y:S05]  /*1910*/  @P1 BRA `(.L_x_25) ;  /* 0x0000000000041947 */ /* 0x000fea0003800000 */
[----:B------:R-:W-:Y:S01]  /*1920*/  BPT.TRAP 0x1 ;  /* 0x000000040000795c */ /* 0x000fe20000300000 */
.L_x_25:
[----:B------:R-:W-:Y:S01]  /*1930*/  UIADD3 UR6, UR6, 0x1, URZ ;  /* 0x0000000106067890 */ /* 0x000fe2000fffe03f */
[C---:B------:R-:W-:Y:S01]  /*1940*/  ISETP.GT.AND P1, PT, R0.reuse, 0x1, PT ;  /* 0x000000010000780c */ /* 0x040fe20003f24270 */
[----:B------:R-:W-:Y:S01]  /*1950*/  UIADD3 UR7, UR7, 0x1, URZ ;  /* 0x0000000107077890 */ /* 0x000fe2000fffe03f */
[----:B------:R-:W-:Y:S01]  /*1960*/  VIADD R0, R0, 0xffffffff ;  /* 0xffffffff00007836 */ /* 0x000fe20000000000 */
[----:B------:R-:W-:Y:S02]  /*1970*/  UISETP.NE.AND UP0, UPT, UR6, 0x9, UPT ;  /* 0x000000090600788c */ /* 0x000fe4000bf05270 */
[----:B------:R-:W-:Y:S02]  /*1980*/  UISETP.NE.AND UP1, UPT, UR7, 0x9, UPT ;  /* 0x000000090700788c */ /* 0x000fe4000bf25270 */
[----:B------:R-:W-:Y:S02]  /*1990*/  USEL UR8, URZ, 0x1, UP0 ;  /* 0x000000013f087887 */ /* 0x000fe40008000000 */
[----:B------:R-:W-:-:S02]  /*19a0*/  USEL UR6, UR6, URZ, UP0 ;  /* 0x0000003f06067287 */ /* 0x000fc40008000000 */
[----:B------:R-:W-:Y:S02]  /*19b0*/  USEL UR7, UR7, URZ, UP1 ;  /* 0x0000003f07077287 */ /* 0x000fe40008800000 */
[----:B------:R-:W-:Y:S01]  /*19c0*/  LOP3.LUT R5, R5, UR8, RZ, 0x3c, !PT ;  /* 0x0000000805057c12 */ /* 0x000fe2000f8e3cff */
[----:B------:R-:W-:Y:S09]  /*19d0*/  @P1 BRA `(.L_x_26) ;  /* 0xfffffffc00041947 */ /* 0x000ff2000383ffff */
.L_x_19:
[----:B------:R-:W2:Y:S02]  /*19e0*/  LDC R0, c[0x0][0x28c] ;  /* 0x0000a300ff007b82 */ /* 0x000ea40000000800 */
[----:B--2---:R-:W-:-:S13]  /*19f0*/  ISETP.GE.AND P1, PT, R0, 0x1, PT ;  /* 0x000000010000780c */ /* 0x004fda0003f26270 */
[----:B------:R-:W-:Y:S05]  /*1a00*/  @!P1 BRA `(.L_x_27) ;  /* 0x0000000000489947 */ /* 0x000fea0003800000 */
[----:B------:R-:W-:Y:S05]  /*1a10*/  @!P0 BRA `(.L_x_28) ;  /* 0x0000000000048947 */ /* 0x000fea0003800000 */
[----:B------:R-:W-:Y:S01]  /*1a20*/  BPT.TRAP 0x1 ;  /* 0x000000040000795c */ /* 0x000fe20000300000 */
.L_x_28:
[----:B------:R-:W2:Y:S01]  /*1a30*/  S2UR UR7, SR_CgaCtaId ;  /* 0x00000000000779c3 */ /* 0x000ea20000008800 */
[----:B------:R-:W-:Y:S01]  /*1a40*/  UISETP.LT.AND UP0, UPT, UR40, 0x1, UPT ;  /* 0x000000012800788c */ /* 0x000fe2000bf01270 */
[----:B------:R-:W-:-:S03]  /*1a50*/  ISETP.GT.U32.AND P0, PT, R19, 0x1, PT ;  /* 0x000000011300780c */ /* 0x000fc60003f04070 */
[----:B------:R-:W-:-:S04]  /*1a60*/  USEL UR6, UR40, 0x1, UP0 ;  /* 0x0000000128067887 */ /* 0x000fc80008000000 */
[----:B------:R-:W-:-:S04]  /*1a70*/  UIADD3 UR6, UR39, UR40, -UR6 ;  /* 0x0000002827067290 */ /* 0x000fc8000fffe806 */
[----:B------:R-:W-:-:S04]  /*1a80*/  UIMAD.WIDE.U32 UR4, UR6, 0x38e38e39, URZ ;  /* 0x38e38e39060478a5 */ /* 0x000fc8000f8e003f */
[----:B------:R-:W-:-:S03]  /*1a90*/  USHF.R.U32.HI UR4, URZ, 0x1, UR5 ;  /* 0x000000013f047899 */ /* 0x000fc60008011605 */
[----:B------:R-:W-:Y:S01]  /*1aa0*/  UMOV UR5, 0x400 ;  /* 0x0000040000057882 */ /* 0x000fe20000000000 */
[----:B------:R-:W-:Y:S02]  /*1ab0*/  UIMAD UR6, UR4, -0x9, UR6 ;  /* 0xfffffff7040678a4 */ /* 0x000fe4000f8e0206 */
[----:B--2---:R-:W-:-:S04]  /*1ac0*/  ULEA UR5, UR7, UR5, 0x18 ;  /* 0x0000000507057291 */ /* 0x004fc8000f8ec03f */
[----:B------:R-:W-:-:S04]  /*1ad0*/  ULEA UR6, UR6, UR5, 0x3 ;  /* 0x0000000506067291 */ /* 0x000fc8000f8e183f */
[----:B------:R-:W-:-:S04]  /*1ae0*/  UIADD3 UR6, UR6, 0x48, URZ ;  /* 0x0000004806067890 */ /* 0x000fc8000fffe03f */
[----:B------:R-:W-:-:S09]  /*1af0*/  UPRMT UR6, URZ, 0x654, UR6 ;  /* 0x000006543f067896 */ /* 0x000fd20008000006 */
[----:B------:R-:W-:Y:S01]  /*1b00*/  SYNCS.ARRIVE.TRANS64.RED.A1T0 RZ, [UR6], RZ ;  /* 0x000000ffffff79a7 */ /* 0x000fe20008100406 */
[----:B------:R-:W-:Y:S05]  /*1b10*/  @P0 BRA `(.L_x_27) ;  /* 0x0000000000040947 */ /* 0x000fea0003800000 */
[----:B------:R-:W-:Y:S01]  /*1b20*/  BPT.TRAP 0x1 ;  /* 0x000000040000795c */ /* 0x000fe20000300000 */
.L_x_27:
[----:B------:R-:W2:Y:S01]  /*1b30*/  LDC R6, c[0x0][0x288] ;  /* 0x0000a200ff067b82 */ /* 0x000ea20000000800 */
[C---:B01----:R-:W-:Y:S01]  /*1b40*/  LOP3.LUT R5, R18.reuse, 0x3, RZ, 0xc0, !PT ;  /* 0x0000000312057812 */ /* 0x043fe200078ec0ff */
[----:B------:R-:W-:Y:S01]  /*1b50*/  IMAD.SHL.U32 R59, R59, 0x40, RZ ;  /* 0x000000403b3b7824 */ /* 0x000fe200078e00ff */
[----:B------:R-:W-:Y:S01]  /*1b60*/  UIADD3 UR39, UR40, UR39, URZ ;  /* 0x0000002728277290 */ /* 0x000fe2000fffe03f */
[----:B------:R-:W-:Y:S01]  /*1b70*/  SHF.R.U32.HI R3, RZ, 0x2, R18 ;  /* 0x00000002ff037819 */ /* 0x000fe20000011612 */
[C---:B------:R-:W-:Y:S01]  /*1b80*/  IMAD.SHL.U32 R10, R18.reuse, 0x2, RZ ;  /* 0x00000002120a7824 */ /* 0x040fe200078e00ff */
[----:B------:R-:W-:Y:S01]  /*1b90*/  LOP3.LUT R4, R18, 0x60, RZ, 0xc0, !PT ;  /* 0x0000006012047812 */ /* 0x000fe200078ec0ff */
[----:B------:R-:W-:Y:S01]  /*1ba0*/  UISETP.GT.U32.AND UP0, UPT, UR39, 0x8, UPT ;  /* 0x000000082700788c */ /* 0x000fe2000bf04070 */
[----:B------:R-:W-:Y:S01]  /*1bb0*/  LOP3.LUT R0, R22, 0x1, RZ, 0xc0, !PT ;  /* 0x0000000116007812 */ /* 0x000fe200078ec0ff */
[----:B------:R-:W-:Y:S01]  /*1bc0*/  ULDC UR7, c[0x0][0x284] ;  /* 0x0000a10000077ab9 */ /* 0x000fe20000000800 */
[----:B------:R-:W-:Y:S01]  /*1bd0*/  LOP3.LUT R3, R3, 0x7, RZ, 0xc0, !PT ;  /* 0x0000000703037812 */ /* 0x000fe200078ec0ff */
[----:B------:R-:W-:Y:S01]  /*1be0*/  UISETP.LT.U32.AND UP0, UPT, UR40, 0x9, UP0 ;  /* 0x000000092800788c */ /* 0x000fe20008701070 */
[----:B------:R-:W-:Y:S01]  /*1bf0*/  SHF.R.U32.HI R4, RZ, 0x1, R4 ;  /* 0x00000001ff047819 */ /* 0x000fe20000011604 */
[----:B------:R-:W-:Y:S01]  /*1c00*/  IMAD.SHL.U32 R8, R0, 0x40, RZ ;  /* 0x0000004000087824 */ /* 0x000fe200078e00ff */
[----:B------:R-:W-:Y:S01]  /*1c10*/  UISETP.GE.U32.AND UP1, UPT, UR40, 0x9, UPT ;  /* 0x000000092800788c */ /* 0x000fe2000bf26070 */
[----:B------:R-:W-:Y:S01]  /*1c20*/  SHF.R.S32.HI R15, RZ, 0x1f, R57 ;  /* 0x0000001fff0f7819 */ /* 0x000fe20000011439 */
[----:B------:R-:W-:Y:S01]  /*1c30*/  ULDC.64 UR8, c[0x0][0x5d0] ;  /* 0x0001740000087ab9 */ /* 0x000fe20000000a00 */
[--C-:B------:R-:W-:Y:S01]  /*1c40*/  IADD3 R7, RZ, -R4, -R3.reuse ;  /* 0x80000004ff077210 */ /* 0x100fe20007ffe803 */
[----:B------:R-:W-:Y:S01]  /*1c50*/  UIMAD.WIDE.U32 UR4, UR39, 0x38e38e39, URZ ;  /* 0x38e38e39270478a5 */ /* 0x000fe2000f8e003f */
[C---:B------:R-:W-:Y:S01]  /*1c60*/  LOP3.LUT R10, R59.reuse, 0x6, R10, 0xf8, !PT ;  /* 0x000000063b0a7812 */ /* 0x040fe200078ef80a */
[----:B------:R-:W-:Y:S01]  /*1c70*/  USEL UR6, URZ, 0x1, !UP0 ;  /* 0x000000013f067887 */ /* 0x000fe2000c000000 */
[----:B------:R-:W-:Y:S01]  /*1c80*/  LOP3.LUT R3, R8, 0x40, R3, 0xe2, !PT ;  /* 0x0000004008037812 */ /* 0x000fe200078ee203 */
[C---:B------:R-:W-:Y:S01]  /*1c90*/  IMAD.WIDE R8, R58.reuse, 0x80, RZ ;  /* 0x000000803a087825 */ /* 0x040fe200078e02ff */
[----:B------:R-:W-:Y:S01]  /*1ca0*/  SHF.R.S32.HI R11, RZ, 0x1f, R10 ;  /* 0x0000001fff0b7819 */ /* 0x000fe2000001140a */
[----:B------:R-:W-:Y:S01]  /*1cb0*/  USHF.R.U32.HI UR4, URZ, 0x1, UR5 ;  /* 0x000000013f047899 */ /* 0x000fe20008011605 */
[----:B--2---:R-:W-:Y:S01]  /*1cc0*/  ISETP.GE.AND P0, PT, R59, R6, PT ;  /* 0x000000063b00720c */ /* 0x004fe20003f06270 */
[----:B------:R-:W-:Y:S01]  /*1cd0*/  IMAD R12, R5, -0x2, R6 ;  /* 0xfffffffe050c7824 */ /* 0x000fe200078e0206 */
[----:B------:R-:W-:Y:S01]  /*1ce0*/  ULOP3.LUT UR38, UR38, UR6, URZ, 0x3c, !UPT ;  /* 0x0000000626267292 */ /* 0x000fe2000f8e3c3f */
[----:B------:R-:W-:Y:S01]  /*1cf0*/  IMAD.SHL.U32 R5, R58, 0x80, RZ ;  /* 0x000000803a057824 */ /* 0x000fe200078e00ff */
[----:B------:R-:W-:Y:S01]  /*1d00*/  LOP3.LUT R73, R8, R3, R4, 0xfe, !PT ;  /* 0x0000000308497212 */ /* 0x000fe200078efe04 */
[----:B------:R-:W-:Y:S01]  /*1d10*/  IMAD R6, R15, UR8, RZ ;  /* 0x000000080f067c24 */ /* 0x000fe2000f8e02ff */
[----:B------:R-:W-:Y:S01]  /*1d20*/  UIMAD UR39, UR4, -0x9, UR39 ;  /* 0xfffffff7042778a4 */ /* 0x000fe2000f8e0227 */
[----:B------:R-:W-:Y:S01]  /*1d30*/  IMAD R0, R0, -0x40, R7 ;  /* 0xffffffc000007824 */ /* 0x000fe200078e0207 */
[----:B------:R-:W-:Y:S01]  /*1d40*/  ISETP.GE.OR P0, PT, R5, UR7, P0 ;  /* 0x0000000705007c0c */ /* 0x000fe20008706670 */
[C---:B------:R-:W-:Y:S01]  /*1d50*/  IMAD R13, R57.reuse, UR9, R6 ;  /* 0x00000009390d7c24 */ /* 0x040fe2000f8e0206 */
[----:B------:R-:W-:Y:S01]  /*1d60*/  @UP1 ULOP3.LUT UR38, UR38, 0x1, UR4, 0x78, !UPT ;  /* 0x0000000126261892 */ /* 0x000fe2000f8e7804 */
[----:B------:R-:W-:Y:S01]  /*1d70*/  IMAD.WIDE.U32 R6, R57, UR8, R10 ;  /* 0x0000000839067c25 */ /* 0x000fe2000f8e000a */
[----:B------:R-:W-:-:S03]  /*1d80*/  IADD3 R3, -R5, UR7, R0 ;  /* 0x0000000705037c10 */ /* 0x000fc6000fffe100 */
[----:B------:R-:W-:Y:S02]  /*1d90*/  IMAD.IADD R7, R7, 0x1, R13 ;  /* 0x0000000107077824 */ /* 0x000fe400078e020d */
[----:B------:R-:W-:Y:S02]  /*1da0*/  IMAD.IADD R4, R12, 0x1, -R59 ;  /* 0x000000010c047824 */ /* 0x000fe400078e0a3b */
[----:B------:R-:W-:Y:S02]  /*1db0*/  IMAD.MOV.U32 R0, RZ, RZ, -0x1 ;  /* 0xffffffffff007424 */ /* 0x000fe400078e00ff */
[----:B------:R-:W-:Y:S05]  /*1dc0*/  @P0 BRA `(.L_x_29) ;  /* 0x0000002000a40947 */ /* 0x000fea0003800000 */
[----:B------:R-:W0:Y:S01]  /*1dd0*/  LDC.64 R66, c[0x0][0x5c8] ;  /* 0x00017200ff427b82 */ /* 0x000e220000000a00 */
[----:B-----5:R-:W-:Y:S01]  /*1de0*/  FSETP.NEU.AND P0, PT, R56, RZ, PT ;  /* 0x000000ff3800720b */ /* 0x020fe20003f0d000 */
[----:B------:R-:W-:Y:S01]  /*1df0*/  BSSY B0, `(.L_x_29) ;  /* 0x0000226000007945 */ /* 0x000fe20003800000 */
[----:B------:R-:W-:-:S04]  /*1e00*/  ISETP.GT.AND P2, PT, R4, RZ, PT ;  /* 0x000000ff0400720c */ /* 0x000fc80003f44270 */
[----:B------:R-:W-:Y:S01]  /*1e10*/  ISETP.GT.AND P1, PT, R3, RZ, P2 ;  /* 0x000000ff0300720c */ /* 0x000fe20001724270 */
[-C--:B0-----:R-:W-:Y:S02]  /*1e20*/  IMAD R12, R9, R66.reuse, RZ ;  /* 0x00000042090c7224 */ /* 0x081fe400078e02ff */
[----:B------:R-:W-:-:S04]  /*1e30*/  IMAD.WIDE.U32 R58, R73, R66, R6 ;  /* 0x00000042493a7225 */ /* 0x000fc800078e0006 */
[----:B------:R-:W-:-:S04]  /*1e40*/  IMAD R5, R73, R67, R12 ;  /* 0x0000004349057224 */ /* 0x000fc800078e020c */
[----:B------:R-:W-:Y:S01]  /*1e50*/  IMAD.IADD R75, R59, 0x1, R5 ;  /* 0x000000013b4b7824 */ /* 0x000fe200078e0205 */
[----:B------:R-:W-:Y:S06]  /*1e60*/  @!P0 BRA `(.L_x_30) ;  /* 0x0000001400e88947 */ /* 0x000fec0003800000 */
[----:B------:R-:W0:Y:S01]  /*1e70*/  LDC.64 R64, c[0x0][0x5b8] ;  /* 0x00016e00ff407b82 */ /* 0x000e220000000a00 */
[----:B------:R-:W-:-:S07]  /*1e80*/  ULDC.64 UR4, c[0x0][0x5c0] ;  /* 0x0001700000047ab9 */ /* 0x000fce0000000a00 */
[----:B------:R-:W1:Y:S08]  /*1e90*/  LDC.64 R68, c[0x0][0x5b0] ;  /* 0x00016c00ff447b82 */ /* 0x000e700000000a00 */
[----:B------:R-:W2:Y:S01]  /*1ea0*/  LDC.64 R70, c[0x0][0x5a8] ;  /* 0x00016a00ff467b82 */ /* 0x000ea20000000a00 */
[-C--:B0-----:R-:W-:Y:S02]  /*1eb0*/  IMAD R6, R15, R64.reuse, RZ ;  /* 0x000000400f067224 */ /* 0x081fe400078e02ff */
[----:B------:R-:W-:-:S04]  /*1ec0*/  IMAD.WIDE.U32 R60, R57, R64, R10 ;  /* 0x00000040393c7225 */ /* 0x000fc800078e000a */
[----:B------:R-:W-:Y:S02]  /*1ed0*/  IMAD R63, R57, R65, R6 ;  /* 0x00000041393f7224 */ /* 0x000fe400078e0206 */
[-C--:B-1----:R-:W-:Y:S02]  /*1ee0*/  IMAD R8, R9, R68.reuse, RZ ;  /* 0x0000004409087224 */ /* 0x082fe400078e02ff */
[----:B------:R-:W-:Y:S02]  /*1ef0*/  IMAD.IADD R13, R61, 0x1, R63 ;  /* 0x000000013d0d7824 */ /* 0x000fe400078e023f */
[----:B------:R-:W-:Y:S02]  /*1f00*/  IMAD.MOV.U32 R12, RZ, RZ, R60 ;  /* 0x000000ffff0c7224 */ /* 0x000fe400078e003c */
[C---:B------:R-:W-:Y:S02]  /*1f10*/  IMAD R65, R73.reuse, R69, R8 ;  /* 0x0000004549417224 */ /* 0x040fe400078e0208 */
[----:B------:R-:W-:-:S04]  /*1f20*/  IMAD.WIDE.U32 R6, R73, R68, R12 ;  /* 0x0000004449067225 */ /* 0x000fc800078e000c */
[----:B------:R-:W-:Y:S01]  /*1f30*/  IMAD.IADD R5, R7, 0x1, R65 ;  /* 0x0000000107057824 */ /* 0x000fe200078e0241 */
[----:B--2---:R-:W-:-:S04]  /*1f40*/  LEA R14, P0, R6, R70, 0x1 ;  /* 0x00000046060e7211 */ /* 0x004fc800078008ff */
[----:B------:R-:W-:-:S05]  /*1f50*/  LEA.HI.X R15, R6, R71, R5, 0x1, P0 ;  /* 0x00000047060f7211 */ /* 0x000fca00000f0c05 */
[----:B------:R0:W2:Y:S01]  /*1f60*/  @P1 LDG.E.LTC128B.U16 R5, desc[UR36][R14.64] ;  /* 0x000000240e051981 */ /* 0x0000a2000c1e1520 */
[----:B------:R-:W-:Y:S01]  /*1f70*/  LEA R8, P0, R58, UR4, 0x1 ;  /* 0x000000043a087c11 */ /* 0x000fe2000f8008ff */
[----:B------:R-:W-:Y:S01]  /*1f80*/  IMAD.WIDE.U32 R6, R73, R68, R10 ;  /* 0x0000004449067225 */ /* 0x000fe200078e000a */
[----:B------:R-:W-:Y:S03]  /*1f90*/  BSSY B1, `(.L_x_31) ;  /* 0x0000012000017945 */ /* 0x000fe60003800000 */
[----:B------:R-:W-:Y:S02]  /*1fa0*/  IMAD.IADD R7, R65, 0x1, R7 ;  /* 0x0000000141077824 */ /* 0x000fe400078e0207 */
[----:B------:R-:W-:Y:S01]  /*1fb0*/  IMAD.WIDE.U32 R20, R57, R64, R6 ;  /* 0x0000004039147225 */ /* 0x000fe200078e0006 */
[----:B0-----:R-:W-:-:S03]  /*1fc0*/  SHF.L.U64.HI R15, R68, 0x3, R69 ;  /* 0x00000003440f7819 */ /* 0x001fc60000010245 */
[----:B------:R-:W-:Y:S01]  /*1fd0*/  IMAD.IADD R7, R63, 0x1, R21 ;  /* 0x000000013f077824 */ /* 0x000fe200078e0215 */
[----:B------:R-:W-:Y:S01]  /*1fe0*/  LEA R6, P4, R20, R70, 0x1 ;  /* 0x0000004614067211 */ /* 0x000fe200078808ff */
[----:B------:R-:W-:-:S03]  /*1ff0*/  IMAD.SHL.U32 R14, R68, 0x8, RZ ;  /* 0x00000008440e7824 */ /* 0x000fc600078e00ff */
[----:B------:R-:W-:Y:S01]  /*2000*/  LEA.HI.X R7, R20, R71, R7, 0x1, P4 ;  /* 0x0000004714077211 */ /* 0x000fe200020f0c07 */
[----:B--2---:R-:W-:-:S04]  /*2010*/  IMAD.U32 R9, R5, 0x10000, RZ ;  /* 0x0001000005097824 */ /* 0x004fc800078e00ff */
[----:B------:R-:W-:-:S04]  /*2020*/  FMUL R9, R9, R56 ;  /* 0x0000003809097220 */ /* 0x000fc80000400000 */
[----:B------:R-:W-:Y:S01]  /*2030*/  FFMA R24, R24, R23, R9 ;  /* 0x0000001718187223 */ /* 0x000fe20000000009 */
[----:B------:R-:W-:Y:S02]  /*2040*/  LEA.HI.X R9, R58, UR5, R75, 0x1, P0 ;  /* 0x000000053a097c11 */ /* 0x000fe400080f0c4b */
[----:B------:R-:W-:Y:S02]  /*2050*/  ISETP.GT.AND P0, PT, R4, 0x1, PT ;  /* 0x000000010400780c */ /* 0x000fe40003f04270 */
[----:B------:R-:W-:Y:S02]  /*2060*/  F2FP.BF16.F32.PACK_AB R24, RZ, R24 ;  /* 0x00000018ff18723e */ /* 0x000fe400000010ff */
[----:B------:R-:W-:-:S03]  /*2070*/  ISETP.GT.AND P3, PT, R3, RZ, P0 ;  /* 0x000000ff0300720c */ /* 0x000fc60000764270 */
[----:B------:R0:W-:Y:S10]  /*2080*/  @P1 STG.E.U16 desc[UR36][R8.64], R24 ;  /* 0x0000001808001986 */ /* 0x0001f4000c101524 */
[----:B------:R-:W-:Y:S05]  /*2090*/  @!P3 BRA `(.L_x_32) ;  /* 0x000000000004b947 */ /* 0x000fea0003800000 */
[----:B------:R1:W5:Y:S02]  /*20a0*/  LDG.E.LTC128B.U16 R5, desc[UR36][R6.64+0x2] ;  /* 0x0000022406057981 */ /* 0x000364000c1e1520 */
.L_x_32:
[----:B------:R-:W-:Y:S05]  /*20b0*/  BSYNC B1 ;  /* 0x0000000000017941 */ /* 0x000fea0003800000 */
.L_x_31:
[----:B-----5:R-:W-:Y:S01]  /*20c0*/  IMAD.U32 R59, R5, 0x10000, RZ ;  /* 0x00010000053b7824 */ /* 0x020fe200078e00ff */
[----:B------:R-:W-:Y:S01]  /*20d0*/  ISETP.GT.AND P2, PT, R3, 0x8, P2 ;  /* 0x000000080300780c */ /* 0x000fe20001744270 */
[----:B------:R-:W-:Y:S01]  /*20e0*/  IMAD.WIDE.U32 R20, R73, R68, R14 ;  /* 0x0000004449147225 */ /* 0x000fe200078e000e */
[----:B0-----:R-:W-:-:S03]  /*20f0*/  PRMT R24, R5, 0x7610, R24 ;  /* 0x0000761005187816 */ /* 0x001fc60000000018 */
[----:B------:R-:W-:Y:S01]  /*2100*/  FMUL R12, R59, R56 ;  /* 0x000000383b0c7220 */ /* 0x000fe20000400000 */
[----:B------:R-:W-:Y:S01]  /*2110*/  IMAD.IADD R65, R65, 0x1, R21 ;  /* 0x0000000141417824 */ /* 0x000fe200078e0215 */
[----:B------:R-:W-:Y:S02]  /*2120*/  IADD3 R60, P1, R60, R20, RZ ;  /* 0x000000143c3c7210 */ /* 0x000fe40007f3e0ff */
[----:B------:R-:W-:-:S03]  /*2130*/  FFMA R12, R25, R23, R12 ;  /* 0x00000017190c7223 */ /* 0x000fc6000000000c */
[----:B------:R-:W-:Y:S02]  /*2140*/  IMAD.X R13, R65, 0x1, R13, P1 ;  /* 0x00000001410d7824 */ /* 0x000fe400008e060d */
[----:B------:R-:W-:Y:S02]  /*2150*/  F2FP.BF16.F32.PACK_AB R12, RZ, R12 ;  /* 0x0000000cff0c723e */ /* 0x000fe400000010ff */
[----:B------:R-:W-:Y:S02]  /*2160*/  LEA R14, P1, R60, R70, 0x1 ;  /* 0x000000463c0e7211 */ /* 0x000fe400078208ff */
[----:B------:R-:W-:Y:S02]  /*2170*/  PRMT R21, R12, 0x7610, R21 ;  /* 0x000076100c157816 */ /* 0x000fe40000000015 */
[----:B------:R-:W-:-:S03]  /*2180*/  LEA.HI.X R15, R60, R71, R13, 0x1, P1 ;  /* 0x000000473c0f7211 */ /* 0x000fc600008f0c0d */
[----:B------:R0:W-:Y:S04]  /*2190*/  @P3 STG.E.U16 desc[UR36][R8.64+0x2], R21 ;  /* 0x0000021508003986 */ /* 0x0001e8000c101524 */
[----:B------:R-:W2:Y:S01]  /*21a0*/  @P2 LDG.E.LTC128B.U16 R24, desc[UR36][R14.64] ;  /* 0x000000240e182981 */ /* 0x000ea2000c1e1520 */
[----:B------:R-:W-:Y:S01]  /*21b0*/  IADD3 R20, P1, R10, R20, RZ ;  /* 0x000000140a147210 */ /* 0x000fe20007f3e0ff */
[----:B------:R-:W-:Y:S01]  /*21c0*/  BSSY B1, `(.L_x_33) ;  /* 0x0000011000017945 */ /* 0x000fe20003800000 */
[C---:B------:R-:W-:Y:S02]  /*21d0*/  SHF.L.U64.HI R13, R66.reuse, 0x4, R67 ;  /* 0x00000004420d7819 */ /* 0x040fe40000010243 */
[----:B------:R-:W-:Y:S01]  /*21e0*/  ISETP.GT.AND P0, PT, R3, 0x8, P0 ;  /* 0x000000080300780c */ /* 0x000fe20000704270 */
[----:B0-----:R-:W-:Y:S01]  /*21f0*/  IMAD.X R21, R11, 0x1, R65, P1 ;  /* 0x000000010b157824 */ /* 0x001fe200008e0641 */
[----:B------:R-:W-:Y:S01]  /*2200*/  LEA R12, P1, R66, R8, 0x4 ;  /* 0x00000008420c7211 */ /* 0x000fe200078220ff */
[----:B------:R-:W-:-:S04]  /*2210*/  IMAD.WIDE.U32 R20, R57, R64, R20 ;  /* 0x0000004039147225 */ /* 0x000fc800078e0014 */
[----:B------:R-:W-:Y:S01]  /*2220*/  IMAD.X R13, R13, 0x1, R9, P1 ;  /* 0x000000010d0d7824 */ /* 0x000fe200008e0609 */
[----:B------:R-:W-:Y:S01]  /*2230*/  LEA R10, P3, R20, R70, 0x1 ;  /* 0x00000046140a7211 */ /* 0x000fe200078608ff */
[----:B------:R-:W-:-:S05]  /*2240*/  IMAD.IADD R11, R63, 0x1, R21 ;  /* 0x000000013f0b7824 */ /* 0x000fca00078e0215 */
[----:B------:R-:W-:Y:S01]  /*2250*/  LEA.HI.X R11, R20, R71, R11, 0x1, P3 ;  /* 0x00000047140b7211 */ /* 0x000fe200018f0c0b */
[----:B--2---:R-:W-:-:S04]  /*2260*/  IMAD.U32 R5, R24, 0x10000, RZ ;  /* 0x0001000018057824 */ /* 0x004fc800078e00ff */
[----:B------:R-:W-:-:S04]  /*2270*/  FMUL R5, R5, R56 ;  /* 0x0000003805057220 */ /* 0x000fc80000400000 */
[----:B------:R-:W-:-:S05]  /*2280*/  FFMA R5, R26, R23, R5 ;  /* 0x000000171a057223 */ /* 0x000fca0000000005 */
[----:B------:R-:W-:-:S05]  /*2290*/  F2FP.BF16.F32.PACK_AB R5, RZ, R5 ;  /* 0x00000005ff05723e */ /* 0x000fca00000010ff */
[----:B------:R0:W-:Y:S01]  /*22a0*/  @P2 STG.E.U16 desc[UR36][R12.64], R5 ;  /* 0x000000050c002986 */ /* 0x0001e2000c101524 */
[----:B------:R-:W-:Y:S05]  /*22b0*/  @!P0 BRA `(.L_x_34) ;  /* 0x0000000000048947 */ /* 0x000fea0003800000 */
[----:B------:R2:W5:Y:S02]  /*22c0*/  LDG.E.LTC128B.U16 R24, desc[UR36][R10.64+0x2] ;  /* 0x000002240a187981 */ /* 0x000564000c1e1520 */
.L_x_34:
[----:B------:R-:W-:Y:S05]  /*22d0*/  BSYNC B1 ;  /* 0x0000000000017941 */ /* 0x000fea0003800000 */
.L_x_33:
[----:B0----5:R-:W-:Y:S01]  /*22e0*/  IMAD.U32 R5, R24, 0x10000, RZ ;  /* 0x0001000018057824 */ /* 0x021fe200078e00ff */
[----:B------:R-:W-:Y:S01]  /*22f0*/  ISETP.GT.AND P1, PT, R4, 0x8, PT ;  /* 0x000000080400780c */ /* 0x000fe20003f24270 */
[----:B------:R-:W-:Y:S02]  /*2300*/  BSSY B1, `(.L_x_35) ;  /* 0x0000008000017945 */ /* 0x000fe40003800000 */
[----:B------:R-:W-:Y:S01]  /*2310*/  FMUL R14, R5, R56 ;  /* 0x00000038050e7220 */ /* 0x000fe20000400000 */
[----:B------:R-:W-:-:S03]  /*2320*/  ISETP.GT.AND P2, PT, R3, RZ, P1 ;  /* 0x000000ff0300720c */ /* 0x000fc60000f44270 */
[----:B------:R-:W-:-:S05]  /*2330*/  FFMA R14, R27, R23, R14 ;  /* 0x000000171b0e7223 */ /* 0x000fca000000000e */
[----:B------:R-:W-:-:S05]  /*2340*/  F2FP.BF16.F32.PACK_AB R14, RZ, R14 ;  /* 0x0000000eff0e723e */ /* 0x000fca00000010ff */
[----:B------:R0:W-:Y:S01]  /*2350*/  @P0 STG.E.U16 desc[UR36][R12.64+0x2], R14 ;  /* 0x0000020e0c000986 */ /* 0x0001e2000c101524 */
[----:B------:R-:W-:Y:S05]  /*2360*/  @!P2 BRA `(.L_x_36) ;  /* 0x000000000004a947 */ /* 0x000fea0003800000 */
[----:B------:R3:W5:Y:S02]  /*2370*/  LDG.E.LTC128B.U16 R24, desc[UR36][R6.64+0x10] ;  /* 0x0000102406187981 */ /* 0x000764000c1e1520 */
.L_x_36:
[----:B------:R-:W-:Y:S05]  /*2380*/  BSYNC B1 ;  /* 0x0000000000017941 */ /* 0x000fea0003800000 */
.L_x_35:
[----:B-----5:R-:W-:Y:S01]  /*2390*/  IMAD.U32 R5, R24, 0x10000, RZ ;  /* 0x0001000018057824 */ /* 0x020fe200078e00ff */
        /* <DEDUP_REMOVED lines=9> */
.L_x_38:
[----:B------:R-:W-:Y:S05]  /*2430*/  BSYNC B1 ;  /* 0x0000000000017941 */ /* 0x000fea0003800000 */
.L_x_37:
[----:B----45:R-:W-:Y:S01]  /*2440*/  IMAD.U32 R5, R24, 0x10000, RZ ;  /* 0x0001000018057824 */ /* 0x030fe200078e00ff */
[----:B------:R-:W-:Y:S01]  /*2450*/  ISETP.GT.AND P1, PT, R3, 0x8, P1 ;  /* 0x000000080300780c */ /* 0x000fe20000f24270 */
[----:B------:R-:W-:Y:S02]  /*2460*/  BSSY B1, `(.L_x_39) ;  /* 0x0000007000017945 */ /* 0x000fe40003800000 */
[----:B0-----:R-:W-:-:S04]  /*2470*/  FMUL R14, R5, R56 ;  /* 0x00000038050e7220 */ /* 0x001fc80000400000 */
[----:B------:R-:W-:-:S05]  /*2480*/  FFMA R14, R29, R23, R14 ;  /* 0x000000171d0e7223 */ /* 0x000fca000000000e */
[----:B------:R-:W-:-:S05]  /*2490*/  F2FP.BF16.F32.PACK_AB R14, RZ, R14 ;  /* 0x0000000eff0e723e */ /* 0x000fca00000010ff */
[----:B------:R0:W-:Y:S01]  /*24a0*/  @P3 STG.E.U16 desc[UR36][R8.64+0x12], R14 ;  /* 0x0000120e08003986 */ /* 0x0001e2000c101524 */
[----:B------:R-:W-:Y:S05]  /*24b0*/  @!P1 BRA `(.L_x_40) ;  /* 0x0000000000049947 */ /* 0x000fea0003800000 */
[----:B------:R4:W5:Y:S02]  /*24c0*/  LDG.E.LTC128B.U16 R24, desc[UR36][R10.64+0x10] ;  /* 0x000010240a187981 */ /* 0x000964000c1e1520 */
.L_x_40:
[----:B------:R-:W-:Y:S05]  /*24d0*/  BSYNC B1 ;  /* 0x0000000000017941 */ /* 0x000fea0003800000 */
.L_x_39:
[----:B-----5:R-:W-:Y:S01]  /*24e0*/  IMAD.U32 R5, R24, 0x10000, RZ ;  /* 0x0001000018057824 */ /* 0x020fe200078e00ff */
[----:B------:R-:W-:Y:S01]  /*24f0*/  ISETP.GT.AND P0, PT, R3, 0x8, P0 ;  /* 0x000000080300780c */ /* 0x000fe20000704270 */
[----:B------:R-:W-:Y:S02]  /*2500*/  BSSY B1, `(.L_x_41) ;  /* 0x0000007000017945 */ /* 0x000fe40003800000 */
[----:B------:R-:W-:-:S04]  /*2510*/  FMUL R5, R5, R56 ;  /* 0x0000003805057220 */ /* 0x000fc80000400000 */
[----:B------:R-:W-:-:S05]  /*2520*/  FFMA R5, R30, R23, R5 ;  /* 0x000000171e057223 */ /* 0x000fca0000000005 */
[----:B------:R-:W-:-:S05]  /*2530*/  F2FP.BF16.F32.PACK_AB R5, RZ, R5 ;  /* 0x00000005ff05723e */ /* 0x000fca00000010ff */
[----:B------:R0:W-:Y:S01]  /*2540*/  @P1 STG.E.U16 desc[UR36][R12.64+0x10], R5 ;  /* 0x000010050c001986 */ /* 0x0001e2000c101524 */
[----:B------:R-:W-:Y:S05]  /*2550*/  @!P0 BRA `(.L_x_42) ;  /* 0x0000000000048947 */ /* 0x000fea0003800000 */
[----:B------:R0:W5:Y:S02]  /*2560*/  LDG.E.LTC128B.U16 R24, desc[UR36][R10.64+0x12] ;  /* 0x000012240a187981 */ /* 0x000164000c1e1520 */
.L_x_42:
[----:B------:R-:W-:Y:S05]  /*2570*/  BSYNC B1 ;  /* 0x0000000000017941 */ /* 0x000fea0003800000 */
.L_x_41:
        /* <DEDUP_REMOVED lines=10> */
.L_x_44:
[----:B------:R-:W-:Y:S05]  /*2620*/  BSYNC B1 ;  /* 0x0000000000017941 */ /* 0x000fea0003800000 */
.L_x_43:
        /* <DEDUP_REMOVED lines=10> */
.L_x_46:
[----:B------:R-:W-:Y:S05]  /*26d0*/  BSYNC B1 ;  /* 0x0000000000017941 */ /* 0x000fea0003800000 */
.L_x_45:
[----:B0----5:R-:W-:Y:S01]  /*26e0*/  IMAD.U32 R5, R24, 0x10000, RZ ;  /* 0x0001000018057824 */ /* 0x021fe200078e00ff */
        /* <DEDUP_REMOVED lines=8> */
.L_x_48:
[----:B------:R-:W-:Y:S05]  /*2770*/  BSYNC B1 ;  /* 0x0000000000017941 */ /* 0x000fea0003800000 */
.L_x_47:
        /* <DEDUP_REMOVED lines=9> */
.L_x_50:
[----:B------:R-:W-:Y:S05]  /*2810*/  BSYNC B1 ;  /* 0x0000000000017941 */ /* 0x000fea0003800000 */
.L_x_49:
        /* <DEDUP_REMOVED lines=10> */
.L_x_52:
[----:B------:R-:W-:Y:S05]  /*28c0*/  BSYNC B1 ;  /* 0x0000000000017941 */ /* 0x000fea0003800000 */
.L_x_51:
        /* <DEDUP_REMOVED lines=10> */
.L_x_54:
[----:B------:R-:W-:Y:S05]  /*2970*/  BSYNC B1 ;  /* 0x0000000000017941 */ /* 0x000fea0003800000 */
.L_x_53:
        /* <DEDUP_REMOVED lines=9> */
.L_x_56:
[----:B------:R-:W-:Y:S05]  /*2a10*/  BSYNC B1 ;  /* 0x0000000000017941 */ /* 0x000fea0003800000 */
.L_x_55:
        /* <DEDUP_REMOVED lines=9> */
.L_x_58:
[----:B------:R-:W-:Y:S05]  /*2ab0*/  BSYNC B1 ;  /* 0x0000000000017941 */ /* 0x000fea0003800000 */
.L_x_57:
        /* <DEDUP_REMOVED lines=10> */
.L_x_60:
[----:B------:R-:W-:Y:S05]  /*2b60*/  BSYNC B1 ;  /* 0x0000000000017941 */ /* 0x000fea0003800000 */
.L_x_59:
        /* <DEDUP_REMOVED lines=10> */
.L_x_62:
[----:B------:R-:W-:Y:S05]  /*2c10*/  BSYNC B1 ;  /* 0x0000000000017941 */ /* 0x000fea0003800000 */
.L_x_61:
        /* <DEDUP_REMOVED lines=9> */
.L_x_64:
[----:B------:R-:W-:Y:S05]  /*2cb0*/  BSYNC B1 ;  /* 0x0000000000017941 */ /* 0x000fea0003800000 */
.L_x_63:
        /* <DEDUP_REMOVED lines=9> */
.L_x_66:
[----:B------:R-:W-:Y:S05]  /*2d50*/  BSYNC B1 ;  /* 0x0000000000017941 */ /* 0x000fea0003800000 */
.L_x_65:
        /* <DEDUP_REMOVED lines=10> */
.L_x_68:
[----:B------:R-:W-:Y:S05]  /*2e00*/  BSYNC B1 ;  /* 0x0000000000017941 */ /* 0x000fea0003800000 */
.L_x_67:
        /* <DEDUP_REMOVED lines=10> */
.L_x_70:
[----:B------:R-:W-:Y:S05]  /*2eb0*/  BSYNC B1 ;  /* 0x0000000000017941 */ /* 0x000fea0003800000 */
.L_x_69:
        /* <DEDUP_REMOVED lines=9> */
.L_x_72:
[----:B------:R-:W-:Y:S05]  /*2f50*/  BSYNC B1 ;  /* 0x0000000000017941 */ /* 0x000fea0003800000 */
.L_x_71:
        /* <DEDUP_REMOVED lines=9> */
.L_x_74:
[----:B------:R-:W-:Y:S05]  /*2ff0*/  BSYNC B1 ;  /* 0x0000000000017941 */ /* 0x000fea0003800000 */
.L_x_73:
        /* <DEDUP_REMOVED lines=10> */
.L_x_76:
[----:B------:R-:W-:Y:S05]  /*30a0*/  BSYNC B1 ;  /* 0x0000000000017941 */ /* 0x000fea0003800000 */
.L_x_75:
        /* <DEDUP_REMOVED lines=10> */
.L_x_78:
[----:B------:R-:W-:Y:S05]  /*3150*/  BSYNC B1 ;  /* 0x0000000000017941 */ /* 0x000fea0003800000 */
.L_x_77:
        /* <DEDUP_REMOVED lines=9> */
.L_x_80:
[----:B------:R-:W-:Y:S05]  /*31f0*/  BSYNC B1 ;  /* 0x0000000000017941 */ /* 0x000fea0003800000 */
.L_x_79:
        /* <DEDUP_REMOVED lines=9> */
.L_x_82:
[----:B------:R-:W-:Y:S05]  /*3290*/  BSYNC B1 ;  /* 0x0000000000017941 */ /* 0x000fea0003800000 */
.L_x_81:
        /* <DEDUP_REMOVED lines=10> */
.L_x_84:
[----:B------:R-:W-:Y:S05]  /*3340*/  BSYNC B1 ;  /* 0x0000000000017941 */ /* 0x000fea0003800000 */
.L_x_83:
[----:B-----5:R-:W-:Y:S01]  /*3350*/  IMAD.U32 R5, R24, 0x10000, RZ ;  /* 0x0001000018057824 */ /* 0x020fe200078e00ff */
[----:B------:R-:W-:Y:S01]  /*3360*/  ISETP.GT.AND P0, PT, R4, 0x39, PT ;  /* 0x000000390400780c */ /* 0x000fe20003f04270 */
[----:B------:R-:W-:Y:S01]  /*3370*/  @P2 IMAD.MOV.U32 R4, RZ, RZ, R8 ;  /* 0x000000ffff042224 */ /* 0x000fe200078e0008 */
[----:B------:R-:W-:Y:S01]  /*3380*/  BSSY B1, `(.L_x_85) ;  /* 0x000000a000017945 */ /* 0x000fe20003800000 */
[----:B------:R-:W-:Y:S01]  /*3390*/  FMUL R5, R5, R56 ;  /* 0x0000003805057220 */ /* 0x000fe20000400000 */
[----:B------:R-:W-:-:S03]  /*33a0*/  ISETP.GT.AND P3, PT, R3, RZ, P0 ;  /* 0x000000ff0300720c */ /* 0x000fc60000764270 */
[----:B------:R-:W-:-:S05]  /*33b0*/  FFMA R5, R52, R23, R5 ;  /* 0x0000001734057223 */ /* 0x000fca0000000005 */
[----:B------:R-:W-:-:S04]  /*33c0*/  F2FP.BF16.F32.PACK_AB R5, RZ, R5 ;  /* 0x00000005ff05723e */ /* 0x000fc800000010ff */
[----:B0-----:R-:W-:Y:S01]  /*33d0*/  PRMT R14, R5, 0x7610, R14 ;  /* 0x00007610050e7816 */ /* 0x001fe2000000000e */
[----:B------:R-:W-:-:S05]  /*33e0*/  @P2 IMAD.MOV.U32 R5, RZ, RZ, R9 ;  /* 0x000000ffff052224 */ /* 0x000fca00078e0009 */
[----:B------:R0:W-:Y:S01]  /*33f0*/  @P2 STG.E.U16 desc[UR36][R4.64+0x70], R14 ;  /* 0x0000700e04002986 */ /* 0x0001e2000c101524 */
[----:B------:R-:W-:Y:S05]  /*3400*/  @!P3 BRA `(.L_x_86) ;  /* 0x000000000004b947 */ /* 0x000fea0003800000 */
[----:B------:R0:W5:Y:S02]  /*3410*/  LDG.E.LTC128B.U16 R24, desc[UR36][R6.64+0x72] ;  /* 0x0000722406187981 */ /* 0x000164000c1e1520 */
.L_x_86:
[----:B------:R-:W-:Y:S05]  /*3420*/  BSYNC B1 ;  /* 0x0000000000017941 */ /* 0x000fea0003800000 */
.L_x_85:
        /* <DEDUP_REMOVED lines=9> */
.L_x_88:
[----:B------:R-:W-:Y:S05]  /*34c0*/  BSYNC B1 ;  /* 0x0000000000017941 */ /* 0x000fea0003800000 */
.L_x_87:
[----:B-----5:R-:W-:Y:S01]  /*34d0*/  IMAD.U32 R5, R24, 0x10000, RZ ;  /* 0x0001000018057824 */ /* 0x020fe200078e00ff */
[----:B------:R-:W-:Y:S01]  /*34e0*/  ISETP.GT.AND P0, PT, R3, 0x8, P0 ;  /* 0x000000080300780c */ /* 0x000fe20000704270 */
[----:B0-----:R-:W-:Y:S01]  /*34f0*/  @P1 IMAD.MOV.U32 R4, RZ, RZ, R12 ;  /* 0x000000ffff041224 */ /* 0x001fe200078e000c */
[----:B------:R-:W-:Y:S01]  /*3500*/  BSSY B1, `(.L_x_89) ;  /* 0x0000009000017945 */ /* 0x000fe20003800000 */
[----:B------:R-:W-:-:S04]  /*3510*/  FMUL R5, R5, R56 ;  /* 0x0000003805057220 */ /* 0x000fc80000400000 */
[----:B------:R-:W-:-:S05]  /*3520*/  FFMA R5, R54, R23, R5 ;  /* 0x0000001736057223 */ /* 0x000fca0000000005 */
[----:B------:R-:W-:-:S04]  /*3530*/  F2FP.BF16.F32.PACK_AB R5, RZ, R5 ;  /* 0x00000005ff05723e */ /* 0x000fc800000010ff */
[----:B-1-3--:R-:W-:Y:S01]  /*3540*/  PRMT R6, R5, 0x7610, R6 ;  /* 0x0000761005067816 */ /* 0x00afe20000000006 */
[----:B------:R-:W-:-:S05]  /*3550*/  @P1 IMAD.MOV.U32 R5, RZ, RZ, R13 ;  /* 0x000000ffff051224 */ /* 0x000fca00078e000d */
[----:B------:R0:W-:Y:S01]  /*3560*/  @P1 STG.E.U16 desc[UR36][R4.64+0x70], R6 ;  /* 0x0000700604001986 */ /* 0x0001e2000c101524 */
[----:B------:R-:W-:Y:S05]  /*3570*/  @!P0 BRA `(.L_x_90) ;  /* 0x0000000000048947 */ /* 0x000fea0003800000 */
[----:B------:R1:W5:Y:S02]  /*3580*/  LDG.E.LTC128B.U16 R24, desc[UR36][R10.64+0x72] ;  /* 0x000072240a187981 */ /* 0x000364000c1e1520 */
.L_x_90:
[----:B------:R-:W-:Y:S05]  /*3590*/  BSYNC B1 ;  /* 0x0000000000017941 */ /* 0x000fea0003800000 */
.L_x_89:
[----:B------:R-:W-:Y:S05]  /*35a0*/  @!P0 BRA `(.L_x_91) ;  /* 0x0000000800a88947 */ /* 0x000fea0003800000 */
[----:B-----5:R-:W-:-:S04]  /*35b0*/  IMAD.U32 R3, R24, 0x10000, RZ ;  /* 0x0001000018037824 */ /* 0x020fc800078e00ff */
[----:B0-----:R-:W-:-:S04]  /*35c0*/  FMUL R4, R3, R56 ;  /* 0x0000003803047220 */ /* 0x001fc80000400000 */
[----:B------:R-:W-:-:S05]  /*35d0*/  FFMA R4, R55, R23, R4 ;  /* 0x0000001737047223 */ /* 0x000fca0000000004 */
[----:B------:R-:W-:-:S05]  /*35e0*/  F2FP.BF16.F32.PACK_AB R4, RZ, R4 ;  /* 0x00000004ff04723e */ /* 0x000fca00000010ff */
[----:B------:R3:W-:Y:S01]  /*35f0*/  STG.E.U16 desc[UR36][R12.64+0x72], R4 ;  /* 0x000072040c007986 */ /* 0x0007e2000c101524 */
[----:B------:R-:W-:Y:S05]  /*3600*/  BRA `(.L_x_91) ;  /* 0x0000000800907947 */ /* 0x000fea0003800000 */
.L_x_30:
[----:B------:R-:W-:Y:S01]  /*3610*/  ISETP.GT.AND P0, PT, R4, 0x1, PT ;  /* 0x000000010400780c */ /* 0x000fe20003f04270 */
[----:B------:R-:W-:Y:S01]  /*3620*/  ULDC.64 UR4, c[0x0][0x5c0] ;  /* 0x0001700000047ab9 */ /* 0x000fe20000000a00 */
[-C--:B------:R-:W-:Y:S01]  /*3630*/  FMUL R24, R24, R23.reuse ;  /* 0x0000001718187220 */ /* 0x080fe20000400000 */
[-C--:B------:R-:W-:Y:S01]  /*3640*/  FMUL R25, R25, R23.reuse ;  /* 0x0000001719197220 */ /* 0x080fe20000400000 */
[----:B------:R-:W-:Y:S01]  /*3650*/  ISETP.GT.AND P3, PT, R3, RZ, P0 ;  /* 0x000000ff0300720c */ /* 0x000fe20000764270 */
[-C--:B------:R-:W-:Y:S01]  /*3660*/  FMUL R26, R26, R23.reuse ;  /* 0x000000171a1a7220 */ /* 0x080fe20000400000 */
[----:B------:R-:W-:Y:S01]  /*3670*/  LEA R6, P4, R58, UR4, 0x1 ;  /* 0x000000043a067c11 */ /* 0x000fe2000f8808ff */
[-C--:B------:R-:W-:Y:S01]  /*3680*/  FMUL R27, R27, R23.reuse ;  /* 0x000000171b1b7220 */ /* 0x080fe20000400000 */
[----:B------:R-:W-:Y:S01]  /*3690*/  F2FP.BF16.F32.PACK_AB R24, RZ, R24 ;  /* 0x00000018ff18723e */ /* 0x000fe200000010ff */
[-C--:B------:R-:W-:Y:S01]  /*36a0*/  FMUL R28, R28, R23.reuse ;  /* 0x000000171c1c7220 */ /* 0x080fe20000400000 */
[----:B------:R-:W-:Y:S01]  /*36b0*/  LEA.HI.X R7, R58, UR5, R75, 0x1, P4 ;  /* 0x000000053a077c11 */ /* 0x000fe2000a0f0c4b */
[----:B------:R-:W-:Y:S01]  /*36c0*/  FMUL R29, R29, R23 ;  /* 0x000000171d1d7220 */ /* 0x000fe20000400000 */
[----:B------:R-:W-:Y:S01]  /*36d0*/  F2FP.BF16.F32.PACK_AB R25, RZ, R25 ;  /* 0x00000019ff19723e */ /* 0x000fe200000010ff */
[-C--:B------:R-:W-:Y:S01]  /*36e0*/  FMUL R30, R30, R23.reuse ;  /* 0x000000171e1e7220 */ /* 0x080fe20000400000 */
[----:B------:R-:W-:Y:S01]  /*36f0*/  SHF.L.U64.HI R67, R66, 0x4, R67 ;  /* 0x0000000442437819 */ /* 0x000fe20000010243 */
[----:B------:R-:W-:Y:S01]  /*3700*/  @P1 STG.E.U16 desc[UR36][R6.64], R24 ;  /* 0x0000001806001986 */ /* 0x000fe2000c101524 */
[----:B------:R-:W-:Y:S01]  /*3710*/  ISETP.GT.AND P1, PT, R4, 0x8, PT ;  /* 0x000000080400780c */ /* 0x000fe20003f24270 */
[-C--:B------:R-:W-:Y:S01]  /*3720*/  FMUL R31, R31, R23.reuse ;  /* 0x000000171f1f7220 */ /* 0x080fe20000400000 */
[C---:B------:R-:W-:Y:S01]  /*3730*/  ISETP.GT.AND P4, PT, R3.reuse, 0x8, P0 ;  /* 0x000000080300780c */ /* 0x040fe20000784270 */
[----:B------:R-:W-:Y:S01]  /*3740*/  @P3 STG.E.U16 desc[UR36][R6.64+0x2], R25 ;  /* 0x0000021906003986 */ /* 0x000fe2000c101524 */
[----:B------:R-:W-:Y:S01]  /*3750*/  LEA R8, P3, R66, R6, 0x4 ;  /* 0x0000000642087211 */ /* 0x000fe200078620ff */
[-C--:B------:R-:W-:Y:S01]  /*3760*/  FMUL R32, R32, R23.reuse ;  /* 0x0000001720207220 */ /* 0x080fe20000400000 */
[----:B------:R-:W-:Y:S01]  /*3770*/  ISETP.GT.AND P2, PT, R3, 0x8, P2 ;  /* 0x000000080300780c */ /* 0x000fe20001744270 */
[-C--:B------:R-:W-:Y:S01]  /*3780*/  FMUL R33, R33, R23.reuse ;  /* 0x0000001721217220 */ /* 0x080fe20000400000 */
[----:B------:R-:W-:Y:S01]  /*3790*/  ISETP.GT.AND P0, PT, R4, 0x9, PT ;  /* 0x000000090400780c */ /* 0x000fe20003f04270 */
[----:B------:R-:W-:Y:S01]  /*37a0*/  IMAD.X R9, R67, 0x1, R7, P3 ;  /* 0x0000000143097824 */ /* 0x000fe200018e0607 */
[C---:B------:R-:W-:Y:S01]  /*37b0*/  ISETP.GT.AND P5, PT, R3.reuse, RZ, P1 ;  /* 0x000000ff0300720c */ /* 0x040fe20000fa4270 */
[-C--:B------:R-:W-:Y:S01]  /*37c0*/  FMUL R34, R34, R23.reuse ;  /* 0x0000001722227220 */ /* 0x080fe20000400000 */
[----:B------:R-:W-:Y:S01]  /*37d0*/  ISETP.GT.AND P3, PT, R3, RZ, P0 ;  /* 0x000000ff0300720c */ /* 0x000fe20000764270 */
[-C--:B------:R-:W-:Y:S01]  /*37e0*/  FMUL R35, R35, R23.reuse ;  /* 0x0000001723237220 */ /* 0x080fe20000400000 */
[----:B------:R-:W-:Y:S01]  /*37f0*/  F2FP.BF16.F32.PACK_AB R26, RZ, R26 ;  /* 0x0000001aff1a723e */ /* 0x000fe200000010ff */
[----:B------:R-:W-:Y:S01]  /*3800*/  FMUL R36, R36, R23 ;  /* 0x0000001724247220 */ /* 0x000fe20000400000 */
[----:B------:R-:W-:Y:S01]  /*3810*/  F2FP.BF16.F32.PACK_AB R27, RZ, R27 ;  /* 0x0000001bff1b723e */ /* 0x000fe200000010ff */
[----:B------:R-:W-:Y:S01]  /*3820*/  FMUL R37, R37, R23 ;  /* 0x0000001725257220 */ /* 0x000fe20000400000 */
[----:B------:R-:W-:Y:S01]  /*3830*/  F2FP.BF16.F32.PACK_AB R28, RZ, R28 ;  /* 0x0000001cff1c723e */ /* 0x000fe200000010ff */
[----:B------:R-:W-:Y:S01]  /*3840*/  @P2 STG.E.U16 desc[UR36][R8.64], R26 ;  /* 0x0000001a08002986 */ /* 0x000fe2000c101524 */
[----:B------:R-:W-:Y:S01]  /*3850*/  F2FP.BF16.F32.PACK_AB R29, RZ, R29 ;  /* 0x0000001dff1d723e */ /* 0x000fe200000010ff */
[-C--:B------:R-:W-:Y:S01]  /*3860*/  FMUL R38, R38, R23.reuse ;  /* 0x0000001726267220 */ /* 0x080fe20000400000 */
[----:B------:R-:W-:Y:S01]  /*3870*/  ISETP.GT.AND P2, PT, R3, 0x8, P1 ;  /* 0x000000080300780c */ /* 0x000fe20000f44270 */
[----:B------:R-:W-:Y:S01]  /*3880*/  @P4 STG.E.U16 desc[UR36][R8.64+0x2], R27 ;  /* 0x0000021b08004986 */ /* 0x000fe2000c101524 */
[----:B------:R-:W-:Y:S01]  /*3890*/  ISETP.GT.AND P1, PT, R4, 0x10, PT ;  /* 0x000000100400780c */ /* 0x000fe20003f24270 */
[-C--:B------:R-:W-:Y:S01]  /*38a0*/  FMUL R39, R39, R23.reuse ;  /* 0x0000001727277220 */ /* 0x080fe20000400000 */
[----:B------:R-:W-:Y:S01]  /*38b0*/  F2FP.BF16.F32.PACK_AB R30, RZ, R30 ;  /* 0x0000001eff1e723e */ /* 0x000fe200000010ff */
[----:B------:R-:W-:Y:S01]  /*38c0*/  @P5 STG.E.U16 desc[UR36][R6.64+0x10], R28 ;  /* 0x0000101c06005986 */ /* 0x000fe2000c101524 */
[C---:B------:R-:W-:Y:S01]  /*38d0*/  ISETP.GT.AND P4, PT, R3.reuse, RZ, P1 ;  /* 0x000000ff0300720c */ /* 0x040fe20000f84270 */
[----:B------:R-:W-:Y:S01]  /*38e0*/  FMUL R40, R40, R23 ;  /* 0x0000001728287220 */ /* 0x000fe20000400000 */
[----:B------:R-:W-:Y:S01]  /*38f0*/  F2FP.BF16.F32.PACK_AB R31, RZ, R31 ;  /* 0x0000001fff1f723e */ /* 0x000fe200000010ff */
[----:B------:R-:W-:Y:S01]  /*3900*/  @P3 STG.E.U16 desc[UR36][R6.64+0x12], R29 ;  /* 0x0000121d06003986 */ /* 0x000fe2000c101524 */
[----:B------:R-:W-:Y:S01]  /*3910*/  ISETP.GT.AND P3, PT, R3, 0x8, P0 ;  /* 0x000000080300780c */ /* 0x000fe20000764270 */
[-C--:B------:R-:W-:Y:S01]  /*3920*/  FMUL R41, R41, R23.reuse ;  /* 0x0000001729297220 */ /* 0x080fe20000400000 */
[----:B------:R-:W-:Y:S01]  /*3930*/  ISETP.GT.AND P0, PT, R4, 0x11, PT ;  /* 0x000000110400780c */ /* 0x000fe20003f04270 */
[----:B------:R-:W-:Y:S01]  /*3940*/  @P2 STG.E.U16 desc[UR36][R8.64+0x10], R30 ;  /* 0x0000101e08002986 */ /* 0x000fe2000c101524 */
[----:B------:R-:W-:Y:S01]  /*3950*/  F2FP.BF16.F32.PACK_AB R32, RZ, R32 ;  /* 0x00000020ff20723e */ /* 0x000fe200000010ff */
[-C--:B------:R-:W-:Y:S01]  /*3960*/  FMUL R42, R42, R23.reuse ;  /* 0x000000172a2a7220 */ /* 0x080fe20000400000 */
[----:B------:R-:W-:Y:S01]  /*3970*/  ISETP.GT.AND P5, PT, R3, RZ, P0 ;  /* 0x000000ff0300720c */ /* 0x000fe200007a4270 */
[-C--:B------:R-:W-:Y:S01]  /*3980*/  FMUL R43, R43, R23.reuse ;  /* 0x000000172b2b7220 */ /* 0x080fe20000400000 */
[----:B------:R-:W-:Y:S01]  /*3990*/  ISETP.GT.AND P2, PT, R3, 0x8, P1 ;  /* 0x000000080300780c */ /* 0x000fe20000f44270 */
[-C--:B------:R-:W-:Y:S01]  /*39a0*/  FMUL R44, R44, R23.reuse ;  /* 0x000000172c2c7220 */ /* 0x080fe20000400000 */
[----:B------:R-:W-:Y:S01]  /*39b0*/  ISETP.GT.AND P1, PT, R4, 0x18, PT ;  /* 0x000000180400780c */ /* 0x000fe20003f24270 */
[----:B------:R-:W-:Y:S01]  /*39c0*/  FMUL R45, R45, R23 ;  /* 0x000000172d2d7220 */ /* 0x000fe20000400000 */
[----:B------:R-:W-:Y:S01]  /*39d0*/  F2FP.BF16.F32.PACK_AB R33, RZ, R33 ;  /* 0x00000021ff21723e */ /* 0x000fe200000010ff */
[----:B------:R-:W-:Y:S01]  /*39e0*/  @P3 STG.E.U16 desc[UR36][R8.64+0x12], R31 ;  /* 0x0000121f08003986 */ /* 0x000fe2000c101524 */
[C---:B------:R-:W-:Y:S01]  /*39f0*/  ISETP.GT.AND P3, PT, R3.reuse, 0x8, P0 ;  /* 0x000000080300780c */ /* 0x040fe20000764270 */
[-C--:B------:R-:W-:Y:S01]  /*3a00*/  FMUL R46, R46, R23.reuse ;  /* 0x000000172e2e7220 */ /* 0x080fe20000400000 */
[----:B------:R-:W-:Y:S01]  /*3a10*/  ISETP.GT.AND P0, PT, R4, 0x19, PT ;  /* 0x000000190400780c */ /* 0x000fe20003f04270 */
[----:B------:R-:W-:Y:S01]  /*3a20*/  @P4 STG.E.U16 desc[UR36][R6.64+0x20], R32 ;  /* 0x0000202006004986 */ /* 0x000fe2000c101524 */
[----:B------:R-:W-:Y:S01]  /*3a30*/  ISETP.GT.AND P4, PT, R3, RZ, P1 ;  /* 0x000000ff0300720c */ /* 0x000fe20000f84270 */
[-C--:B------:R-:W-:Y:S01]  /*3a40*/  FMUL R47, R47, R23.reuse ;  /* 0x000000172f2f7220 */ /* 0x080fe20000400000 */
[----:B------:R-:W-:Y:S01]  /*3a50*/  F2FP.BF16.F32.PACK_AB R34, RZ, R34 ;  /* 0x00000022ff22723e */ /* 0x000fe200000010ff */
[----:B------:R-:W-:Y:S01]  /*3a60*/  @P5 STG.E.U16 desc[UR36][R6.64+0x22], R33 ;  /* 0x0000222106005986 */ /* 0x000fe2000c101524 */
[----:B------:R-:W-:Y:S01]  /*3a70*/  ISETP.GT.AND P5, PT, R3, RZ, P0 ;  /* 0x000000ff0300720c */ /* 0x000fe200007a4270 */
[----:B------:R-:W-:Y:S01]  /*3a80*/  FMUL R48, R48, R23 ;  /* 0x0000001730307220 */ /* 0x000fe20000400000 */
[----:B------:R-:W-:Y:S01]  /*3a90*/  F2FP.BF16.F32.PACK_AB R35, RZ, R35 ;  /* 0x00000023ff23723e */ /* 0x000fe200000010ff */
[----:B------:R-:W-:Y:S01]  /*3aa0*/  @P2 STG.E.U16 desc[UR36][R8.64+0x20], R34 ;  /* 0x0000202208002986 */ /* 0x000fe2000c101524 */
[----:B------:R-:W-:Y:S01]  /*3ab0*/  F2FP.BF16.F32.PACK_AB R36, RZ, R36 ;  /* 0x00000024ff24723e */ /* 0x000fe200000010ff */
[-C--:B------:R-:W-:Y:S01]  /*3ac0*/  FMUL R49, R49, R23.reuse ;  /* 0x0000001731317220 */ /* 0x080fe20000400000 */
[C---:B------:R-:W-:Y:S01]  /*3ad0*/  ISETP.GT.AND P2, PT, R3.reuse, 0x8, P1 ;  /* 0x000000080300780c */ /* 0x040fe20000f44270 */
[----:B------:R-:W-:Y:S01]  /*3ae0*/  @P3 STG.E.U16 desc[UR36][R8.64+0x22], R35 ;  /* 0x0000222308003986 */ /* 0x000fe2000c101524 */
[----:B------:R-:W-:Y:S01]  /*3af0*/  ISETP.GT.AND P1, PT, R4, 0x20, PT ;  /* 0x000000200400780c */ /* 0x000fe20003f24270 */
[----:B------:R-:W-:Y:S01]  /*3b00*/  FMUL R50, R50, R23 ;  /* 0x0000001732327220 */ /* 0x000fe20000400000 */
[----:B------:R-:W-:Y:S01]  /*3b10*/  F2FP.BF16.F32.PACK_AB R37, RZ, R37 ;  /* 0x00000025ff25723e */ /* 0x000fe200000010ff */
[----:B------:R-:W-:Y:S01]  /*3b20*/  @P4 STG.E.U16 desc[UR36][R6.64+0x30], R36 ;  /* 0x0000302406004986 */ /* 0x000fe2000c101524 */
[----:B------:R-:W-:Y:S01]  /*3b30*/  ISETP.GT.AND P3, PT, R3, 0x8, P0 ;  /* 0x000000080300780c */ /* 0x000fe20000764270 */
[-C--:B------:R-:W-:Y:S01]  /*3b40*/  FMUL R51, R51, R23.reuse ;  /* 0x0000001733337220 */ /* 0x080fe20000400000 */
[----:B------:R-:W-:Y:S01]  /*3b50*/  ISETP.GT.AND P0, PT, R4, 0x21, PT ;  /* 0x000000210400780c */ /* 0x000fe20003f04270 */
[----:B------:R-:W-:Y:S01]  /*3b60*/  @P5 STG.E.U16 desc[UR36][R6.64+0x32], R37 ;  /* 0x0000322506005986 */ /* 0x000fe2000c101524 */
        /* <DEDUP_REMOVED lines=10> */
[----:B------:R-:W-:-:S02]  /*3c10*/  F2FP.BF16.F32.PACK_AB R41, RZ, R41 ;  /* 0x00000029ff29723e */ /* 0x000fc400000010ff */
[C---:B------:R-:W-:Y:S01]  /*3c20*/  ISETP.GT.AND P1, PT, R3.reuse, 0x8, P1 ;  /* 0x000000080300780c */ /* 0x040fe20000f24270 */
[----:B------:R-:W-:Y:S01]  /*3c30*/  @P3 STG.E.U16 desc[UR36][R8.64+0x32], R39 ;  /* 0x0000322708003986 */ /* 0x000fe2000c101524 */
[C---:B------:R-:W-:Y:S02]  /*3c40*/  ISETP.GT.AND P2, PT, R3.reuse, 0x8, P0 ;  /* 0x000000080300780c */ /* 0x040fe40000744270 */
[C---:B------:R-:W-:Y:S01]  /*3c50*/  ISETP.GT.AND P0, PT, R4.reuse, 0x29, PT ;  /* 0x000000290400780c */ /* 0x040fe20003f04270 */
[----:B------:R-:W-:Y:S01]  /*3c60*/  @P4 STG.E.U16 desc[UR36][R6.64+0x40], R40 ;  /* 0x0000402806004986 */ /* 0x000fe2000c101524 */
[----:B------:R-:W-:Y:S02]  /*3c70*/  ISETP.GT.AND P4, PT, R4, 0x28, PT ;  /* 0x000000280400780c */ /* 0x000fe40003f84270 */
[----:B------:R-:W-:Y:S01]  /*3c80*/  F2FP.BF16.F32.PACK_AB R42, RZ, R42 ;  /* 0x0000002aff2a723e */ /* 0x000fe200000010ff */
[----:B------:R-:W-:Y:S01]  /*3c90*/  @P5 STG.E.U16 desc[UR36][R6.64+0x42], R41 ;  /* 0x0000422906005986 */ /* 0x000fe2000c101524 */
[----:B------:R-:W-:-:S02]  /*3ca0*/  ISETP.GT.AND P5, PT, R3, RZ, P4 ;  /* 0x000000ff0300720c */ /* 0x000fc400027a4270 */
[C---:B------:R-:W-:Y:S01]  /*3cb0*/  ISETP.GT.AND P3, PT, R3.reuse, RZ, P0 ;  /* 0x000000ff0300720c */ /* 0x040fe20000764270 */
[----:B------:R-:W-:Y:S01]  /*3cc0*/  @P1 STG.E.U16 desc[UR36][R8.64+0x40], R42 ;  /* 0x0000402a08001986 */ /* 0x000fe2000c101524 */
[----:B------:R-:W-:Y:S02]  /*3cd0*/  F2FP.BF16.F32.PACK_AB R43, RZ, R43 ;  /* 0x0000002bff2b723e */ /* 0x000fe400000010ff */
[----:B------:R-:W-:Y:S02]  /*3ce0*/  F2FP.BF16.F32.PACK_AB R44, RZ, R44 ;  /* 0x0000002cff2c723e */ /* 0x000fe400000010ff */
[C---:B------:R-:W-:Y:S01]  /*3cf0*/  ISETP.GT.AND P4, PT, R3.reuse, 0x8, P4 ;  /* 0x000000080300780c */ /* 0x040fe20002784270 */
[----:B------:R-:W-:Y:S01]  /*3d00*/  @P2 STG.E.U16 desc[UR36][R8.64+0x42], R43 ;  /* 0x0000422b08002986 */ /* 0x000fe2000c101524 */
[----:B------:R-:W-:Y:S02]  /*3d10*/  F2FP.BF16.F32.PACK_AB R45, RZ, R45 ;  /* 0x0000002dff2d723e */ /* 0x000fe400000010ff */
[----:B------:R-:W-:Y:S01]  /*3d20*/  ISETP.GT.AND P2, PT, R4, 0x31, PT ;  /* 0x000000310400780c */ /* 0x000fe20003f44270 */
[----:B------:R-:W-:Y:S01]  /*3d30*/  @P5 STG.E.U16 desc[UR36][R6.64+0x50], R44 ;  /* 0x0000502c06005986 */ /* 0x000fe2000c101524 */
[----:B------:R-:W-:-:S02]  /*3d40*/  ISETP.GT.AND P5, PT, R3, 0x8, P0 ;  /* 0x000000080300780c */ /* 0x000fc400007a4270 */
[C---:B------:R-:W-:Y:S01]  /*3d50*/  ISETP.GT.AND P1, PT, R4.reuse, 0x38, PT ;  /* 0x000000380400780c */ /* 0x040fe20003f24270 */
[----:B------:R-:W-:Y:S01]  /*3d60*/  @P3 STG.E.U16 desc[UR36][R6.64+0x52], R45 ;  /* 0x0000522d06003986 */ /* 0x000fe2000c101524 */
[C---:B------:R-:W-:Y:S02]  /*3d70*/  ISETP.GT.AND P3, PT, R4.reuse, 0x30, PT ;  /* 0x000000300400780c */ /* 0x040fe40003f64270 */
[----:B------:R-:W-:Y:S01]  /*3d80*/  ISETP.GT.AND P0, PT, R4, 0x39, PT ;  /* 0x000000390400780c */ /* 0x000fe20003f04270 */
[----:B------:R-:W-:Y:S01]  /*3d90*/  @P4 IMAD.MOV.U32 R4, RZ, RZ, R8 ;  /* 0x000000ffff044224 */ /* 0x000fe200078e0008 */
[----:B------:R-:W-:Y:S01]  /*3da0*/  F2FP.BF16.F32.PACK_AB R46, RZ, R46 ;  /* 0x0000002eff2e723e */ /* 0x000fe200000010ff */
[----:B------:R-:W-:Y:S01]  /*3db0*/  @P4 IMAD.MOV.U32 R5, RZ, RZ, R9 ;  /* 0x000000ffff054224 */ /* 0x000fe200078e0009 */
[----:B------:R-:W-:Y:S02]  /*3dc0*/  F2FP.BF16.F32.PACK_AB R47, RZ, R47 ;  /* 0x0000002fff2f723e */ /* 0x000fe400000010ff */
[----:B------:R-:W-:-:S02]  /*3dd0*/  F2FP.BF16.F32.PACK_AB R48, RZ, R48 ;  /* 0x00000030ff30723e */ /* 0x000fc400000010ff */
[----:B------:R0:W-:Y:S01]  /*3de0*/  @P4 STG.E.U16 desc[UR36][R4.64+0x50], R46 ;  /* 0x0000502e04004986 */ /* 0x0001e2000c101524 */
[C---:B------:R-:W-:Y:S02]  /*3df0*/  ISETP.GT.AND P4, PT, R3.reuse, RZ, P2 ;  /* 0x000000ff0300720c */ /* 0x040fe40001784270 */
[----:B------:R-:W-:Y:S02]  /*3e00*/  F2FP.BF16.F32.PACK_AB R49, RZ, R49 ;  /* 0x00000031ff31723e */ /* 0x000fe400000010ff */
[----:B------:R-:W-:Y:S02]  /*3e10*/  ISETP.GT.AND P2, PT, R3, 0x8, P2 ;  /* 0x000000080300780c */ /* 0x000fe40001744270 */
[----:B------:R-:W-:Y:S02]  /*3e20*/  F2FP.BF16.F32.PACK_AB R50, RZ, R50 ;  /* 0x00000032ff32723e */ /* 0x000fe400000010ff */
[----:B------:R-:W-:Y:S02]  /*3e30*/  F2FP.BF16.F32.PACK_AB R51, RZ, R51 ;  /* 0x00000033ff33723e */ /* 0x000fe400000010ff */
[----:B------:R-:W-:Y:S01]  /*3e40*/  F2FP.BF16.F32.PACK_AB R52, RZ, R52 ;  /* 0x00000034ff34723e */ /* 0x000fe200000010ff */
[----:B0-----:R-:W-:Y:S01]  /*3e50*/  @P5 IMAD.MOV.U32 R4, RZ, RZ, R8 ;  /* 0x000000ffff045224 */ /* 0x001fe200078e0008 */
[----:B------:R-:W-:Y:S01]  /*3e60*/  F2FP.BF16.F32.PACK_AB R53, RZ, R53 ;  /* 0x00000035ff35723e */ /* 0x000fe200000010ff */
[----:B------:R-:W-:Y:S01]  /*3e70*/  @P5 IMAD.MOV.U32 R5, RZ, RZ, R9 ;  /* 0x000000ffff055224 */ /* 0x000fe200078e0009 */
[----:B------:R-:W-:-:S02]  /*3e80*/  F2FP.BF16.F32.PACK_AB R54, RZ, R54 ;  /* 0x00000036ff36723e */ /* 0x000fc400000010ff */
[----:B------:R-:W-:Y:S02]  /*3e90*/  F2FP.BF16.F32.PACK_AB R55, RZ, R55 ;  /* 0x00000037ff37723e */ /* 0x000fe400000010ff */
[----:B------:R0:W-:Y:S01]  /*3ea0*/  @P5 STG.E.U16 desc[UR36][R4.64+0x52], R47 ;  /* 0x0000522f04005986 */ /* 0x0001e2000c101524 */
[C---:B------:R-:W-:Y:S02]  /*3eb0*/  ISETP.GT.AND P5, PT, R3.reuse, RZ, P3 ;  /* 0x000000ff0300720c */ /* 0x040fe40001fa4270 */
[----:B------:R-:W-:-:S11]  /*3ec0*/  ISETP.GT.AND P3, PT, R3, 0x8, P3 ;  /* 0x000000080300780c */ /* 0x000fd60001f64270 */
[----:B0-----:R-:W-:Y:S02]  /*3ed0*/  @P5 IMAD.MOV.U32 R4, RZ, RZ, R6 ;  /* 0x000000ffff045224 */ /* 0x001fe400078e0006 */
[----:B------:R-:W-:-:S05]  /*3ee0*/  @P5 IMAD.MOV.U32 R5, RZ, RZ, R7 ;  /* 0x000000ffff055224 */ /* 0x000fca00078e0007 */
[----:B------:R0:W-:Y:S01]  /*3ef0*/  @P5 STG.E.U16 desc[UR36][R4.64+0x60], R48 ;  /* 0x0000603004005986 */ /* 0x0001e2000c101524 */
[C---:B------:R-:W-:Y:S02]  /*3f00*/  ISETP.GT.AND P5, PT, R3.reuse, RZ, P0 ;  /* 0x000000ff0300720c */ /* 0x040fe400007a4270 */
[----:B------:R-:W-:Y:S01]  /*3f10*/  ISETP.GT.AND P0, PT, R3, 0x8, P0 ;  /* 0x000000080300780c */ /* 0x000fe20000704270 */
[----:B0-----:R-:W-:Y:S02]  /*3f20*/  @P4 IMAD.MOV.U32 R4, RZ, RZ, R6 ;  /* 0x000000ffff044224 */ /* 0x001fe400078e0006 */
[----:B------:R-:W-:-:S05]  /*3f30*/  @P4 IMAD.MOV.U32 R5, RZ, RZ, R7 ;  /* 0x000000ffff054224 */ /* 0x000fca00078e0007 */
[----:B------:R0:W-:Y:S01]  /*3f40*/  @P4 STG.E.U16 desc[UR36][R4.64+0x62], R49 ;  /* 0x0000623104004986 */ /* 0x0001e2000c101524 */
[C---:B------:R-:W-:Y:S02]  /*3f50*/  ISETP.GT.AND P4, PT, R3.reuse, RZ, P1 ;  /* 0x000000ff0300720c */ /* 0x040fe40000f84270 */
[----:B------:R-:W-:Y:S01]  /*3f60*/  ISETP.GT.AND P1, PT, R3, 0x8, P1 ;  /* 0x000000080300780c */ /* 0x000fe20000f24270 */
[----:B0-----:R-:W-:Y:S02]  /*3f70*/  @P3 IMAD.MOV.U32 R4, RZ, RZ, R8 ;  /* 0x000000ffff043224 */ /* 0x001fe400078e0008 */
[----:B------:R-:W-:-:S05]  /*3f80*/  @P3 IMAD.MOV.U32 R5, RZ, RZ, R9 ;  /* 0x000000ffff053224 */ /* 0x000fca00078e0009 */
[----:B------:R0:W-:Y:S02]  /*3f90*/  @P3 STG.E.U16 desc[UR36][R4.64+0x60], R50 ;  /* 0x0000603204003986 */ /* 0x0001e4000c101524 */
[----:B0-----:R-:W-:Y:S02]  /*3fa0*/  @P2 IMAD.MOV.U32 R4, RZ, RZ, R8 ;  /* 0x000000ffff042224 */ /* 0x001fe400078e0008 */
[----:B------:R-:W-:-:S05]  /*3fb0*/  @P2 IMAD.MOV.U32 R5, RZ, RZ, R9 ;  /* 0x000000ffff052224 */ /* 0x000fca00078e0009 */
[----:B------:R0:W-:Y:S02]  /*3fc0*/  @P2 STG.E.U16 desc[UR36][R4.64+0x62], R51 ;  /* 0x0000623304002986 */ /* 0x0001e4000c101524 */
[----:B0-----:R-:W-:Y:S02]  /*3fd0*/  @P4 IMAD.MOV.U32 R4, RZ, RZ, R6 ;  /* 0x000000ffff044224 */ /* 0x001fe400078e0006 */
[----:B------:R-:W-:-:S05]  /*3fe0*/  @P4 IMAD.MOV.U32 R5, RZ, RZ, R7 ;  /* 0x000000ffff054224 */ /* 0x000fca00078e0007 */
[----:B------:R0:W-:Y:S04]  /*3ff0*/  @P4 STG.E.U16 desc[UR36][R4.64+0x70], R52 ;  /* 0x0000703404004986 */ /* 0x0001e8000c101524 */
[----:B------:R1:W-:Y:S01]  /*4000*/  @P5 STG.E.U16 desc[UR36][R6.64+0x72], R53 ;  /* 0x0000723506005986 */ /* 0x0003e2000c101524 */
[----:B0-----:R-:W-:Y:S02]  /*4010*/  @P1 IMAD.MOV.U32 R4, RZ, RZ, R8 ;  /* 0x000000ffff041224 */ /* 0x001fe400078e0008 */
[----:B------:R-:W-:-:S05]  /*4020*/  @P1 IMAD.MOV.U32 R5, RZ, RZ, R9 ;  /* 0x000000ffff051224 */ /* 0x000fca00078e0009 */
[----:B------:R1:W-:Y:S04]  /*4030*/  @P1 STG.E.U16 desc[UR36][R4.64+0x70], R54 ;  /* 0x0000703604001986 */ /* 0x0003e8000c101524 */
[----:B------:R1:W-:Y:S02]  /*4040*/  @P0 STG.E.U16 desc[UR36][R8.64+0x72], R55 ;  /* 0x0000723708000986 */ /* 0x0003e4000c101524 */
.L_x_91:
[----:B------:R-:W-:Y:S05]  /*4050*/  BSYNC B0 ;  /* 0x0000000000007941 */ /* 0x000fea0003800000 */
.L_x_29:
[----:B------:R-:W-:Y:S01]  /*4060*/  ULDC UR4, c[0x0][0xc] ;  /* 0x0000030000047ab9 */ /* 0x000fe20000000800 */
[----:B------:R-:W-:Y:S01]  /*4070*/  ULDC UR5, c[0x0][0x10] ;  /* 0x0000040000057ab9 */ /* 0x000fe20000000800 */
[----:B------:R-:W0:Y:S01]  /*4080*/  LDC R3, c[0x0][0x14] ;  /* 0x00000500ff037b82 */ /* 0x000e220000000800 */
[----:B------:R-:W-:Y:S01]  /*4090*/  UIMAD.WIDE.U32 UR4, UR4, UR5, URZ ;  /* 0x00000005040472a5 */ /* 0x000fe2000f8e003f */
[----:B------:R-:W-:Y:S02]  /*40a0*/  IMAD.MOV.U32 R59, RZ, RZ, -0x1 ;  /* 0xffffffffff3b7424 */ /* 0x000fe400078e00ff */
[----:B------:R-:W-:-:S03]  /*40b0*/  IMAD.MOV.U32 R57, RZ, RZ, -0x1 ;  /* 0xffffffffff397424 */ /* 0x000fc600078e00ff */
[----:B0-----:R-:W-:-:S04]  /*40c0*/  IMAD.WIDE.U32 R16, R3, UR4, R16 ;  /* 0x0000000403107c25 */ /* 0x001fc8000f8e0010 */
[----:B------:R-:W-:Y:S01]  /*40d0*/  IMAD R3, R3, UR5, RZ ;  /* 0x0000000503037c24 */ /* 0x000fe2000f8e02ff */
[----:B------:R-:W-:Y:S02]  /*40e0*/  ULDC.64 UR4, c[0x0][0x650] ;  /* 0x0001940000047ab9 */ /* 0x000fe40000000a00 */
[----:B------:R-:W-:Y:S01]  /*40f0*/  ISETP.GE.U32.AND P0, PT, R16, UR4, PT ;  /* 0x0000000410007c0c */ /* 0x000fe2000bf06070 */
[--C-:B------:R-:W-:Y:S01]  /*4100*/  IMAD.IADD R17, R17, 0x1, R3.reuse ;  /* 0x0000000111117824 */ /* 0x100fe200078e0203 */
[----:B------:R-:W-:-:S04]  /*4110*/  PRMT R3, RZ, 0x7610, R3 ;  /* 0x00007610ff037816 */ /* 0x000fc80000000003 */
[----:B------:R-:W-:-:S13]  /*4120*/  ISETP.GE.U32.AND.EX P0, PT, R17, UR5, PT, P0 ;  /* 0x0000000511007c0c */ /* 0x000fda000bf06100 */
[----:B------:R-:W-:Y:S05]  /*4130*/  @P0 BRA `(.L_x_92) ;  /* 0x0000000400640947 */ /* 0x000fea0003800000 */
[----:B---3--:R-:W0:Y:S01]  /*4140*/  S2R R12, SR_CTAID.X ;  /* 0x00000000000c7919 */ /* 0x008e220000002500 */
[----:B-12-4-:R-:W1:Y:S01]  /*4150*/  LDC.64 R10, c[0x0][0x628] ;  /* 0x00018a00ff0a7b82 */ /* 0x016e620000000a00 */
[----:B------:R-:W-:Y:S01]  /*4160*/  ULDC UR4, c[0x0][0x150] ;  /* 0x0000540000047ab9 */ /* 0x000fe20000000800 */
[----:B------:R-:W-:Y:S01]  /*4170*/  IMAD.MOV.U32 R8, RZ, RZ, R16 ;  /* 0x000000ffff087224 */ /* 0x000fe200078e0010 */
[----:B-----5:R-:W2:Y:S01]  /*4180*/  S2R R24, SR_CTAID.Y ;  /* 0x0000000000187919 */ /* 0x020ea20000002600 */
[----:B------:R-:W-:-:S04]  /*4190*/  IMAD.MOV.U32 R9, RZ, RZ, R17 ;  /* 0x000000ffff097224 */ /* 0x000fc800078e0011 */
[----:B------:R-:W3:Y:S08]  /*41a0*/  LDC R21, c[0x0][0x144] ;  /* 0x00005100ff157b82 */ /* 0x000ef00000000800 */
[----:B------:R-:W4:Y:S08]  /*41b0*/  LDC R0, c[0x0][0x630] ;  /* 0x00018c00ff007b82 */ /* 0x000f300000000800 */
[----:B------:R-:W2:Y:S01]  /*41c0*/  LDC.64 R14, c[0x0][0x620] ;  /* 0x00018800ff0e7b82 */ /* 0x000ea20000000a00 */
[----:B-1----:R-:W-:-:S04]  /*41d0*/  ISETP.NE.U32.AND P0, PT, R10, RZ, PT ;  /* 0x000000ff0a00720c */ /* 0x002fc80003f05070 */
[----:B------:R-:W-:Y:S02]  /*41e0*/  ISETP.NE.AND.EX P0, PT, R11, RZ, PT, P0 ;  /* 0x000000ff0b00720c */ /* 0x000fe40003f05300 */
[----:B0-----:R-:W-:-:S05]  /*41f0*/  I2FP.F32.U32 R3, R12 ;  /* 0x0000000c00037245 */ /* 0x001fca0000201000 */
[----:B------:R-:W-:-:S04]  /*4200*/  FMUL R3, R3, UR4 ;  /* 0x0000000403037c20 */ /* 0x000fc80008400000 */
[----:B------:R0:W1:Y:S02]  /*4210*/  F2I.U32.TRUNC.NTZ R20, R3 ;  /* 0x0000000300147305 */ /* 0x000064000020f000 */
[----:B---34-:R-:W-:Y:S05]  /*4220*/  @!P0 BRA `(.L_x_93) ;  /* 0x0000000000288947 */ /* 0x018fea0003800000 */
[----:B0-----:R-:W0:Y:S02]  /*4230*/  LDC R3, c[0x0][0x634] ;  /* 0x00018d00ff037b82 */ /* 0x001e240000000800 */
        /* <DEDUP_REMOVED lines=9> */
.L_x_93:
[----:B------:R-:W3:Y:S01]  /*42d0*/  LDC.64 R28, c[0x0][0x640] ;  /* 0x00019000ff1c7b82 */ /* 0x000ee20000000a00 */
[-CC-:B------:R-:W-:Y:S01]  /*42e0*/  SHF.R.U64 R57, R8, R0.reuse, R9.reuse ;  /* 0x0000000008397219 */ /* 0x180fe20000001209 */
[----:B-1----:R-:W-:Y:S01]  /*42f0*/  IMAD.MOV R20, RZ, RZ, -R20 ;  /* 0x000000ffff147224 */ /* 0x002fe200078e0a14 */
[----:B------:R-:W-:Y:S01]  /*4300*/  SHF.R.U32.HI R0, RZ, R0, R9 ;  /* 0x00000000ff007219 */ /* 0x000fe20000011609 */
[----:B------:R-:W-:Y:S01]  /*4310*/  ULDC UR4, c[0x0][0x154] ;  /* 0x0000550000047ab9 */ /* 0x000fe20000000800 */
[----:B0-----:R-:W-:Y:S01]  /*4320*/  IADD3 R3, P0, RZ, -R57, RZ ;  /* 0x80000039ff037210 */ /* 0x001fe20007f1e0ff */
[----:B------:R-:W-:Y:S02]  /*4330*/  IMAD R21, R21, R20, R12 ;  /* 0x0000001415157224 */ /* 0x000fe400078e020c */
[----:B------:R-:W0:Y:S01]  /*4340*/  LDC R6, c[0x0][0x618] ;  /* 0x00018600ff067b82 */ /* 0x000e220000000800 */
[----:B------:R-:W-:Y:S02]  /*4350*/  IMAD.MOV.U32 R7, RZ, RZ, 0x1 ;  /* 0x00000001ff077424 */ /* 0x000fe400078e00ff */
[----:B------:R-:W-:-:S04]  /*4360*/  IMAD.X R5, RZ, RZ, ~R0, P0 ;  /* 0x000000ffff057224 */ /* 0x000fc800000e0e00 */
[-C--:B--2---:R-:W-:Y:S01]  /*4370*/  IMAD R0, R5, R14.reuse, RZ ;  /* 0x0000000e05007224 */ /* 0x084fe200078e02ff */
[----:B------:R-:W1:Y:S01]  /*4380*/  LDC R8, c[0x0][0x608] ;  /* 0x00018200ff087b82 */ /* 0x000e620000000800 */
[----:B------:R-:W-:-:S04]  /*4390*/  IMAD.WIDE.U32 R4, R3, R14, R16 ;  /* 0x0000000e03047225 */ /* 0x000fc800078e0010 */
[----:B------:R-:W-:Y:S01]  /*43a0*/  IMAD R3, R3, R15, R0 ;  /* 0x0000000f03037224 */ /* 0x000fe200078e0200 */
[----:B------:R-:W-:Y:S02]  /*43b0*/  I2FP.F32.U32 R0, R24 ;  /* 0x0000001800007245 */ /* 0x000fe40000201000 */
[----:B------:R-:W2:Y:S01]  /*43c0*/  LDC R26, c[0x0][0x658] ;  /* 0x00019600ff1a7b82 */ /* 0x000ea20000000800 */
[----:B------:R-:W-:Y:S01]  /*43d0*/  IMAD.IADD R3, R5, 0x1, R3 ;  /* 0x0000000105037824 */ /* 0x000fe200078e0203 */
[----:B---3--:R-:W-:Y:S01]  /*43e0*/  ISETP.NE.U32.AND P0, PT, R28, RZ, PT ;  /* 0x000000ff1c00720c */ /* 0x008fe20003f05070 */
[----:B------:R-:W-:Y:S01]  /*43f0*/  FMUL R0, R0, UR4 ;  /* 0x0000000400007c20 */ /* 0x000fe20008400000 */
[----:B------:R-:W-:Y:S02]  /*4400*/  IMAD.MOV.U32 R5, RZ, RZ, -0x1 ;  /* 0xffffffffff057424 */ /* 0x000fe400078e00ff */
[----:B------:R-:W-:Y:S01]  /*4410*/  ISETP.NE.AND.EX P0, PT, R29, RZ, PT, P0 ;  /* 0x000000ff1d00720c */ /* 0x000fe20003f05300 */
[----:B------:R3:W4:Y:S01]  /*4420*/  F2I.U32.TRUNC.NTZ R13, R0 ;  /* 0x00000000000d7305 */ /* 0x000722000020f000 */
[----:B------:R-:W3:Y:S01]  /*4430*/  LDC R15, c[0x0][0x148] ;  /* 0x00005200ff0f7b82 */ /* 0x000ee20000000800 */
[----:B0-----:R-:W-:-:S02]  /*4440*/  SHF.R.U64 R12, R4, R6, R3 ;  /* 0x00000006040c7219 */ /* 0x001fc40000001203 */
[----:B------:R-:W-:-:S05]  /*4450*/  SHF.R.U32.HI R3, RZ, R6, R3 ;  /* 0x00000006ff037219 */ /* 0x000fca0000011603 */
[----:B------:R-:W0:Y:S01]  /*4460*/  LDC R20, c[0x0][0x600] ;  /* 0x00018000ff147b82 */ /* 0x000e220000000800 */
[-CC-:B-1----:R-:W-:Y:S02]  /*4470*/  SHF.R.U64 R10, R12, R8.reuse, R3.reuse ;  /* 0x000000080c0a7219 */ /* 0x182fe40000001203 */
[----:B------:R-:W-:-:S05]  /*4480*/  SHF.R.U32.HI R3, RZ, R8, R3 ;  /* 0x00000008ff037219 */ /* 0x000fca0000011603 */
[----:B------:R-:W1:Y:S01]  /*4490*/  LDC R27, c[0x0][0x648] ;  /* 0x00019200ff1b7b82 */ /* 0x000e620000000800 */
[-C--:B--2---:R-:W-:Y:S02]  /*44a0*/  SHF.L.U32 R4, R5, R26.reuse, RZ ;  /* 0x0000001a05047219 */ /* 0x084fe400000006ff */
[-CC-:B------:R-:W-:Y:S02]  /*44b0*/  SHF.R.U64 R14, R10, R26.reuse, R3.reuse ;  /* 0x0000001a0a0e7219 */ /* 0x180fe40000001203 */
[----:B------:R-:W-:Y:S02]  /*44c0*/  SHF.R.U32.HI R5, RZ, R26, R3 ;  /* 0x0000001aff057219 */ /* 0x000fe40000011603 */
[----:B------:R-:W-:Y:S01]  /*44d0*/  LOP3.LUT R25, RZ, R4, RZ, 0x33, !PT ;  /* 0x00000004ff197212 */ /* 0x000fe200078e33ff */
[----:B------:R-:W2:Y:S01]  /*44e0*/  LDC R30, c[0x0][0x638] ;  /* 0x00018e00ff1e7b82 */ /* 0x000ea20000000800 */
[----:B------:R-:W-:Y:S01]  /*44f0*/  SHF.L.U32 R26, R7, R26, RZ ;  /* 0x0000001a071a7219 */ /* 0x000fe200000006ff */
[----:B------:R-:W-:-:S06]  /*4500*/  IMAD.MOV.U32 R4, RZ, RZ, R14 ;  /* 0x000000ffff047224 */ /* 0x000fcc00078e000e */
[----:B------:R-:W0:Y:S01]  /*4510*/  LDC R31, c[0x0][0x610] ;  /* 0x00018400ff1f7b82 */ /* 0x000e220000000800 */
[----:B----4-:R-:W-:Y:S05]  /*4520*/  @!P0 BRA `(.L_x_94) ;  /* 0x0000000000288947 */ /* 0x010fea0003800000 */
[----:B------:R-:W4:Y:S02]  /*4530*/  LDC R3, c[0x0][0x64c] ;  /* 0x00019300ff037b82 */ /* 0x000f240000000800 */
[----:B----4-:R-:W-:-:S05]  /*4540*/  IADD3 R3, P0, R14, R3, RZ ;  /* 0x000000030e037210 */ /* 0x010fca0007f1e0ff */
        /* <DEDUP_REMOVED lines=8> */
.L_x_94:
[----:B------:R-:W-:Y:S01]  /*45d0*/  ISETP.NE.AND P0, PT, R2, 0x1, PT ;  /* 0x000000010200780c */ /* 0x000fe20003f05270 */
[----:B0-----:R-:W-:Y:S01]  /*45e0*/  VIADD R7, R20, 0xffffffff ;  /* 0xffffffff14077836 */ /* 0x001fe20000000000 */
[----:B-1-3--:R-:W-:Y:S01]  /*45f0*/  SHF.R.U64 R0, R4, R27, R5 ;  /* 0x0000001b04007219 */ /* 0x00afe20000001205 */
[----:B------:R-:W-:Y:S01]  /*4600*/  IMAD.MOV R13, RZ, RZ, -R13 ;  /* 0x000000ffff0d7224 */ /* 0x000fe200078e0a0d */
[----:B------:R-:W-:Y:S01]  /*4610*/  LOP3.LUT R5, R10, R25, RZ, 0xc0, !PT ;  /* 0x000000190a057212 */ /* 0x000fe200078ec0ff */
[----:B------:R-:W-:Y:S01]  /*4620*/  IMAD.MOV.U32 R4, RZ, RZ, 0x1 ;  /* 0x00000001ff047424 */ /* 0x000fe200078e00ff */
[----:B------:R-:W-:Y:S01]  /*4630*/  LOP3.LUT R12, R12, R7, RZ, 0xc0, !PT ;  /* 0x000000070c0c7212 */ /* 0x000fe200078ec0ff */
[----:B------:R-:W-:Y:S02]  /*4640*/  IMAD.MOV R3, RZ, RZ, -R0 ;  /* 0x000000ffff037224 */ /* 0x000fe400078e0a00 */
[----:B------:R-:W-:Y:S02]  /*4650*/  IMAD R0, R26, R0, R5 ;  /* 0x000000001a007224 */ /* 0x000fe400078e0205 */
[----:B--2---:R-:W-:-:S02]  /*4660*/  IMAD R3, R3, R30, R14 ;  /* 0x0000001e03037224 */ /* 0x004fc400078e020e */
[----:B------:R-:W-:Y:S02]  /*4670*/  @P0 IMAD R21, R15, R13, R24 ;  /* 0x0000000d0f150224 */ /* 0x000fe400078e0218 */
[----:B------:R-:W-:Y:S01]  /*4680*/  IMAD R5, R3, R20, R12 ;  /* 0x0000001403057224 */ /* 0x000fe200078e020c */
[----:B------:R-:W-:Y:S01]  /*4690*/  PRMT R3, R4, 0x7610, R3 ;  /* 0x0000761004037816 */ /* 0x000fe20000000003 */
[----:B------:R-:W-:-:S05]  /*46a0*/  IMAD R0, R0, R31, R21 ;  /* 0x0000001f00007224 */ /* 0x000fca00078e0215 */
[----:B------:R-:W-:Y:S02]  /*46b0*/  SEL R59, R5, R0, !P0 ;  /* 0x00000000053b7207 */ /* 0x000fe40004000000 */
[----:B------:R-:W-:-:S07]  /*46c0*/  SEL R0, R0, R5, !P0 ;  /* 0x0000000500007207 */ /* 0x000fce0004000000 */
.L_x_92:
[----:B------:R-:W-:Y:S01]  /*46d0*/  LOP3.LUT P0, RZ, R3, 0xff, RZ, 0xc0, !PT ;  /* 0x000000ff03ff7812 */ /* 0x000fe2000780c0ff */
[----:B------:R-:W-:-:S12]  /*46e0*/  IMAD.MOV.U32 R58, RZ, RZ, R0 ;  /* 0x000000ffff3a7224 */ /* 0x000fd800078e0000 */
[----:B------:R-:W-:Y:S05]  /*46f0*/  @P0 BRA `(.L_x_95) ;  /* 0xffffffc800400947 */ /* 0x000fea000383ffff */
[----:B------:R-:W-:Y:S05]  /*4700*/  EXIT ;  /* 0x000000000000794d */ /* 0x000fea0003800000 */
.L_x_4:
[----:B0-----:R-:W-:Y:S01]  /*4710*/  ULDC.64 UR4, c[0x0][0x650] ;  /* 0x0001940000047ab9 */ /* 0x001fe20000000a00 */
        /* <DEDUP_REMOVED lines=25> */
.L_x_97:
[--C-:B------:R-:W-:Y:S01]  /*48b0*/  SHF.R.U64 R12, R10, R14, R11.reuse ;  /* 0x0000000e0a0c7219 */ /* 0x100fe2000000120b */
[----:B------:R-:W0:Y:S01]  /*48c0*/  LDC R22, c[0x0][0x618] ;  /* 0x00018600ff167b82 */ /* 0x000e220000000800 */
[----:B------:R-:W-:Y:S01]  /*48d0*/  I2FP.F32.U32 R6, R4 ;  /* 0x0000000400067245 */ /* 0x000fe20000201000 */
[----:B------:R-:W-:Y:S01]  /*48e0*/  ULDC UR4, c[0x0][0x150] ;  /* 0x0000540000047ab9 */ /* 0x000fe20000000800 */
[----:B------:R-:W-:Y:S02]  /*48f0*/  SHF.R.U32.HI R5, RZ, R14, R11 ;  /* 0x0000000eff057219 */ /* 0x000fe4000001160b */
[----:B------:R-:W-:Y:S01]  /*4900*/  IADD3 R9, P0, RZ, -R12, RZ ;  /* 0x8000000cff097210 */ /* 0x000fe20007f1e0ff */
[----:B------:R-:W-:Y:S01]  /*4910*/  FMUL R11, R6, UR4 ;  /* 0x00000004060b7c20 */ /* 0x000fe20008400000 */
[----:B------:R-:W-:Y:S01]  /*4920*/  ULDC UR4, c[0x0][0x154] ;  /* 0x0000550000047ab9 */ /* 0x000fe20000000800 */
[----:B------:R-:W1:Y:S02]  /*4930*/  LDC.64 R24, c[0x0][0x640] ;  /* 0x00019000ff187b82 */ /* 0x000e640000000a00 */
[----:B------:R-:W-:-:S02]  /*4940*/  IMAD.X R5, RZ, RZ, ~R5, P0 ;  /* 0x000000ffff057224 */ /* 0x000fc400000e0e05 */
[----:B------:R-:W2:Y:S01]  /*4950*/  F2I.U32.TRUNC.NTZ R11, R11 ;  /* 0x0000000b000b7305 */ /* 0x000ea2000020f000 */
[----:B------:R-:W-:-:S03]  /*4960*/  IMAD.WIDE.U32 R6, R9, R20, R16 ;  /* 0x0000001409067225 */ /* 0x000fc600078e0010 */
[----:B------:R-:W3:Y:S01]  /*4970*/  LDC R13, c[0x0][0x144] ;  /* 0x00005100ff0d7b82 */ /* 0x000ee20000000800 */
[----:B------:R-:W-:-:S04]  /*4980*/  IMAD R8, R5, R20, RZ ;  /* 0x0000001405087224 */ /* 0x000fc800078e02ff */
[----:B------:R-:W-:Y:S02]  /*4990*/  IMAD R5, R9, R21, R8 ;  /* 0x0000001509057224 */ /* 0x000fe400078e0208 */
[----:B------:R-:W-:Y:S01]  /*49a0*/  IMAD.MOV.U32 R8, RZ, RZ, -0x1 ;  /* 0xffffffffff087424 */ /* 0x000fe200078e00ff */
[----:B------:R-:W4:Y:S01]  /*49b0*/  LDC R14, c[0x0][0x608] ;  /* 0x00018200ff0e7b82 */ /* 0x000f220000000800 */
[----:B------:R-:W-:Y:S01]  /*49c0*/  IMAD.IADD R5, R7, 0x1, R5 ;  /* 0x0000000107057824 */ /* 0x000fe200078e0205 */
[----:B------:R-:W-:-:S04]  /*49d0*/  I2FP.F32.U32 R7, R3 ;  /* 0x0000000300077245 */ /* 0x000fc80000201000 */
[-C--:B0-----:R-:W-:Y:S01]  /*49e0*/  SHF.R.U64 R10, R6, R22.reuse, R5 ;  /* 0x00000016060a7219 */ /* 0x081fe20000001205 */
[----:B--2---:R-:W-:Y:S01]  /*49f0*/  IMAD.MOV R6, RZ, RZ, -R11 ;  /* 0x000000ffff067224 */ /* 0x004fe200078e0a0b */
[----:B------:R-:W0:Y:S01]  /*4a00*/  LDC R9, c[0x0][0x658] ;  /* 0x00019600ff097b82 */ /* 0x000e220000000800 */
[----:B-1----:R-:W-:Y:S01]  /*4a10*/  ISETP.NE.U32.AND P0, PT, R24, RZ, PT ;  /* 0x000000ff1800720c */ /* 0x002fe20003f05070 */
[----:B------:R-:W-:Y:S01]  /*4a20*/  FMUL R7, R7, UR4 ;  /* 0x0000000407077c20 */ /* 0x000fe20008400000 */
[----:B------:R-:W-:Y:S02]  /*4a30*/  SHF.R.U32.HI R5, RZ, R22, R5 ;  /* 0x00000016ff057219 */ /* 0x000fe40000011605 */
[----:B------:R-:W-:-:S03]  /*4a40*/  ISETP.NE.AND.EX P0, PT, R25, RZ, PT, P0 ;  /* 0x000000ff1900720c */ /* 0x000fc60003f05300 */
[----:B------:R-:W1:Y:S01]  /*4a50*/  LDC R20, c[0x0][0x148] ;  /* 0x00005200ff147b82 */ /* 0x000e620000000800 */
[----:B---3--:R-:W-:Y:S02]  /*4a60*/  IMAD R23, R13, R6, R4 ;  /* 0x000000060d177224 */ /* 0x008fe400078e0204 */
[----:B------:R-:W-:-:S05]  /*4a70*/  IMAD.MOV.U32 R6, RZ, RZ, 0x1 ;  /* 0x00000001ff067424 */ /* 0x000fca00078e00ff */
[----:B------:R-:W2:Y:S01]  /*4a80*/  LDC R21, c[0x0][0x600] ;  /* 0x00018000ff157b82 */ /* 0x000ea20000000800 */
[-CC-:B----4-:R-:W-:Y:S02]  /*4a90*/  SHF.R.U64 R13, R10, R14.reuse, R5.reuse ;  /* 0x0000000e0a0d7219 */ /* 0x190fe40000001205 */
[----:B------:R-:W-:Y:S02]  /*4aa0*/  SHF.R.U32.HI R4, RZ, R14, R5 ;  /* 0x0000000eff047219 */ /* 0x000fe40000011605 */
[----:B------:R3:W4:Y:S03]  /*4ab0*/  F2I.U32.TRUNC.NTZ R14, R7 ;  /* 0x00000007000e7305 */ /* 0x000726000020f000 */
[----:B------:R-:W1:Y:S01]  /*4ac0*/  LDC R26, c[0x0][0x648] ;  /* 0x00019200ff1a7b82 */ /* 0x000e620000000800 */
[-C--:B0-----:R-:W-:Y:S02]  /*4ad0*/  SHF.R.U64 R15, R13, R9.reuse, R4 ;  /* 0x000000090d0f7219 */ /* 0x081fe40000001204 */
[----:B------:R-:W-:-:S02]  /*4ae0*/  SHF.L.U32 R8, R8, R9, RZ ;  /* 0x0000000908087219 */ /* 0x000fc400000006ff */
[-C--:B------:R-:W-:Y:S01]  /*4af0*/  SHF.R.U32.HI R5, RZ, R9.reuse, R4 ;  /* 0x00000009ff057219 */ /* 0x080fe20000011604 */
[----:B------:R-:W-:Y:S01]  /*4b00*/  IMAD.MOV.U32 R4, RZ, RZ, R15 ;  /* 0x000000ffff047224 */ /* 0x000fe200078e000f */
[----:B------:R-:W-:Y:S01]  /*4b10*/  SHF.L.U32 R22, R6, R9, RZ ;  /* 0x0000000906167219 */ /* 0x000fe200000006ff */
[----:B------:R-:W0:Y:S01]  /*4b20*/  LDC R27, c[0x0][0x638] ;  /* 0x00018e00ff1b7b82 */ /* 0x000e220000000800 */
[----:B------:R-:W-:-:S07]  /*4b30*/  LOP3.LUT R28, RZ, R8, RZ, 0x33, !PT ;  /* 0x00000008ff1c7212 */ /* 0x000fce00078e33ff */
        /* <DEDUP_REMOVED lines=12> */
.L_x_98:
[----:B------:R-:W-:Y:S01]  /*4c00*/  ISETP.NE.AND P0, PT, R2, 0x1, PT ;  /* 0x000000010200780c */ /* 0x000fe20003f05270 */
[----:B--2---:R-:W-:Y:S01]  /*4c10*/  VIADD R7, R21, 0xffffffff ;  /* 0xffffffff15077836 */ /* 0x004fe20000000000 */
[----:B-1----:R-:W-:Y:S01]  /*4c20*/  SHF.R.U64 R5, R4, R26, R5 ;  /* 0x0000001a04057219 */ /* 0x002fe20000001205 */
[----:B------:R-:W-:Y:S01]  /*4c30*/  IMAD.MOV R14, RZ, RZ, -R14 ;  /* 0x000000ffff0e7224 */ /* 0x000fe200078e0a0e */
[----:B------:R-:W-:Y:S01]  /*4c40*/  LOP3.LUT R4, R13, R28, RZ, 0xc0, !PT ;  /* 0x0000001c0d047212 */ /* 0x000fe200078ec0ff */
[----:B------:R-:W-:Y:S01]  /*4c50*/  IMAD.MOV.U32 R8, RZ, RZ, R12 ;  /* 0x000000ffff087224 */ /* 0x000fe200078e000c */
[----:B------:R-:W-:Y:S01]  /*4c60*/  LOP3.LUT R10, R10, R7, RZ, 0xc0, !PT ;  /* 0x000000070a0a7212 */ /* 0x000fe200078ec0ff */
[----:B------:R-:W-:Y:S02]  /*4c70*/  IMAD.MOV R6, RZ, RZ, -R5 ;  /* 0x000000ffff067224 */ /* 0x000fe400078e0a05 */
[----:B------:R-:W-:-:S04]  /*4c80*/  IMAD R4, R22, R5, R4 ;  /* 0x0000000516047224 */ /* 0x000fc800078e0204 */
[----:B------:R-:W-:Y:S02]  /*4c90*/  @P0 IMAD R23, R20, R14, R3 ;  /* 0x0000000e14170224 */ /* 0x000fe400078e0203 */
[----:B0-----:R-:W-:Y:S02]  /*4ca0*/  IMAD R3, R6, R27, R15 ;  /* 0x0000001b06037224 */ /* 0x001fe400078e020f */
[----:B------:R-:W-:Y:S02]  /*4cb0*/  IMAD R7, R4, R29, R23 ;  /* 0x0000001d04077224 */ /* 0x000fe400078e0217 */
[----:B------:R-:W-:Y:S02]  /*4cc0*/  IMAD R4, R3, R21, R10 ;  /* 0x0000001503047224 */ /* 0x000fe400078e020a */
[----:B------:R-:W-:-:S03]  /*4cd0*/  IMAD.MOV.U32 R6, RZ, RZ, 0x1 ;  /* 0x00000001ff067424 */ /* 0x000fc600078e00ff */
[----:B------:R-:W-:Y:S02]  /*4ce0*/  SEL R9, R4, R7, !P0 ;  /* 0x0000000704097207 */ /* 0x000fe40004000000 */
[----:B------:R-:W-:-:S07]  /*4cf0*/  SEL R7, R7, R4, !P0 ;  /* 0x0000000407077207 */ /* 0x000fce0004000000 */
.L_x_96:
[----:B------:R-:W-:-:S08]  /*4d00*/  NOP ;  /* 0x0000000000007918 */ /* 0x000fd00000000000 */
[----:B------:R-:W0:-:S00]  /*4d10*/  USETMAXREG.DEALLOC.CTAPOOL 0x28 ;  /* 0x00000028000079c8 */ /* 0x000e0000080e0500 */
[----:B0-----:R-:W-:-:S13]  /*4d20*/  ISETP.NE.AND P0, PT, R0, RZ, PT ;  /* 0x000000ff0000720c */ /* 0x001fda0003f05270 */
[----:B------:R-:W-:Y:S05]  /*4d30*/  @P0 EXIT ;  /* 0x000000000000094d */ /* 0x000fea0003800000 */
[----:B------:R-:W-:Y:S01]  /*4d40*/  LOP3.LUT P0, RZ, R6, 0xff, RZ, 0xc0, !PT ;  /* 0x000000ff06ff7812 */ /* 0x000fe2000780c0ff */
[----:B------:R-:W-:Y:S02]  /*4d50*/  IMAD.MOV.U32 R0, RZ, RZ, 0x1 ;  /* 0x00000001ff007424 */ /* 0x000fe400078e00ff */
[----:B------:R-:W-:-:S10]  /*4d60*/  IMAD.MOV.U32 R12, RZ, RZ, RZ ;  /* 0x000000ffff0c7224 */ /* 0x000fd400078e00ff */
[----:B------:R-:W-:Y:S05]  /*4d70*/  @!P0 BRA `(.L_x_99) ;  /* 0x0000000c00308947 */ /* 0x000fea0003800000 */
[----:B------:R-:W0:Y:S01]  /*4d80*/  LDC R0, c[0x0][0x28c] ;  /* 0x0000a300ff007b82 */ /* 0x000e220000000800 */
[----:B------:R-:W-:Y:S01]  /*4d90*/  ULDC UR5, c[0x0][0x600] ;  /* 0x0001800000057ab9 */ /* 0x000fe20000000800 */
[----:B------:R-:W-:Y:S01]  /*4da0*/  ULDC UR4, c[0x0][0xc] ;  /* 0x0000030000047ab9 */ /* 0x000fe20000000800 */
[----:B------:R-:W-:Y:S01]  /*4db0*/  UIADD3 UR16, UR5, -0x1, URZ ;  /* 0xffffffff05107890 */ /* 0x000fe2000fffe03f */
[C---:B------:R-:W-:Y:S01]  /*4dc0*/  LOP3.LUT P2, RZ, R18.reuse, 0x7f, RZ, 0xc0, !PT ;  /* 0x0000007f12ff7812 */ /* 0x040fe2000784c0ff */
[----:B------:R-:W-:Y:S01]  /*4dd0*/  ULDC UR6, c[0x0][0x658] ;  /* 0x0001960000067ab9 */ /* 0x000fe20000000800 */
[----:B------:R-:W-:Y:S01]  /*4de0*/  ULDC UR5, c[0x0][0x10] ;  /* 0x0000040000057ab9 */ /* 0x000fe20000000800 */
[----:B------:R-:W-:Y:S01]  /*4df0*/  UMOV UR7, 0xffffffff ;  /* 0xffffffff00077882 */ /* 0x000fe20000000000 */
[----:B------:R-:W-:Y:S01]  /*4e00*/  UMOV UR8, 0x1 ;  /* 0x0000000100087882 */ /* 0x000fe20000000000 */
[----:B------:R-:W-:Y:S01]  /*4e10*/  UIMAD.WIDE.U32 UR4, UR4, UR5, URZ ;  /* 0x00000005040472a5 */ /* 0x000fe2000f8e003f */
[----:B------:R-:W-:Y:S01]  /*4e20*/  LOP3.LUT P0, RZ, R18, 0x1f, RZ, 0xc0, !PT ;  /* 0x0000001f12ff7812 */ /* 0x000fe2000780c0ff */
[----:B------:R-:W-:Y:S01]  /*4e30*/  USHF.L.U32 UR7, UR7, UR6, URZ ;  /* 0x0000000607077299 */ /* 0x000fe2000800063f */
[----:B------:R-:W-:Y:S01]  /*4e40*/  BSSY B0, `(.L_x_99) ;  /* 0x00000bf000007945 */ /* 0x000fe20003800000 */
[----:B------:R-:W-:Y:S01]  /*4e50*/  USHF.L.U32 UR18, UR8, UR6, URZ ;  /* 0x0000000608127299 */ /* 0x000fe2000800063f */
[----:B------:R-:W-:Y:S01]  /*4e60*/  IMAD.MOV.U32 R13, RZ, RZ, 0x1 ;  /* 0x00000001ff0d7424 */ /* 0x000fe200078e00ff */
[----:B------:R-:W-:Y:S01]  /*4e70*/  LOP3.LUT R11, R19, 0x2, RZ, 0xfc, !PT ;  /* 0x00000002130b7812 */ /* 0x000fe200078efcff */
[----:B------:R-:W-:Y:S01]  /*4e80*/  ULDC UR6, c[0x0][0x14] ;  /* 0x0000050000067ab9 */ /* 0x000fe20000000800 */
[----:B------:R-:W-:Y:S01]  /*4e90*/  PLOP3.LUT P0, PT, P0, P2, PT, 0x8a, 0x0 ;  /* 0x000000000000781c */ /* 0x000fe20000705172 */
[----:B------:R-:W-:Y:S01]  /*4ea0*/  UIMAD.WIDE.U32 UR20, UR4, UR6, URZ ;  /* 0x00000006041472a5 */ /* 0x000fe2000f8e003f */
[----:B------:R-:W-:Y:S01]  /*4eb0*/  IMAD.MOV.U32 R12, RZ, RZ, RZ ;  /* 0x000000ffff0c7224 */ /* 0x000fe200078e00ff */
[----:B------:R-:W-:-:S02]  /*4ec0*/  UIMAD UR13, UR5, UR6, URZ ;  /* 0x00000006050d72a4 */ /* 0x000fc4000f8e023f */
[----:B------:R-:W-:Y:S01]  /*4ed0*/  ULOP3.LUT UR17, URZ, UR7, URZ, 0x33, !UPT ;  /* 0x000000073f117292 */ /* 0x000fe2000f8e333f */
[----:B0-----:R-:W-:Y:S01]  /*4ee0*/  VIADD R0, R0, 0x3f ;  /* 0x0000003f00007836 */ /* 0x001fe20000000000 */
[----:B------:R-:W-:Y:S01]  /*4ef0*/  UIADD3 UR13, UR21, UR13, URZ ;  /* 0x0000000d150d7290 */ /* 0x000fe2000fffe03f */
[----:B------:R-:W-:-:S03]  /*4f00*/  ULDC.64 UR22, c[0x0][0x198] ;  /* 0x0000660000167ab9 */ /* 0x000fc60000000a00 */
[----:B------:R-:W-:-:S04]  /*4f10*/  SHF.R.S32.HI R3, RZ, 0x1f, R0 ;  /* 0x0000001fff037819 */ /* 0x000fc80000011400 */
[----:B------:R-:W-:Y:S01]  /*4f20*/  LEA.HI R3, R3, R0, RZ, 0x6 ;  /* 0x0000000003037211 */ /* 0x000fe200078f30ff */
[----:B------:R-:W-:-:S03]  /*4f30*/  IMAD.MOV.U32 R0, RZ, RZ, 0x1 ;  /* 0x00000001ff007424 */ /* 0x000fc600078e00ff */
[----:B------:R-:W-:-:S05]  /*4f40*/  SHF.R.S32.HI R3, RZ, 0x6, R3 ;  /* 0x00000006ff037819 */ /* 0x000fca0000011403 */
[----:B------:R-:W-:-:S07]  /*4f50*/  VIADD R10, R3, 0x1 ;  /* 0x00000001030a7836 */ /* 0x000fce0000000000 */
.L_x_111:
[----:B------:R-:W-:-:S03]  /*4f60*/  UMOV UR4, 0xffffffff ;  /* 0xffffffff00047882 */ /* 0x000fc60000000000 */
[----:B------:R-:W-:Y:S05]  /*4f70*/  BRA.DIV UR4, `(.L_x_100) ;  /* 0x0000001204507947 */ /* 0x000fea000b800000 */
[----:B------:R-:W-:-:S13]  /*4f80*/  ELECT P6, URZ, PT ;  /* 0x00000000003f782f */ /* 0x000fda00038c0000 */
.L_x_127:
[----:B------:R-:W0:Y:S01]  /*4f90*/  LDC R4, c[0x0][0x28c] ;  /* 0x0000a300ff047b82 */ /* 0x000e220000000800 */
[----:B------:R-:W-:Y:S01]  /*4fa0*/  BSSY B1, `(.L_x_101) ;  /* 0x0000037000017945 */ /* 0x000fe20003800000 */
[----:B0-----:R-:W-:-:S13]  /*4fb0*/  ISETP.LT.OR P6, PT, R4, 0x1, !P6 ;  /* 0x000000010400780c */ /* 0x001fda00077c1670 */
[----:B------:R-:W-:Y:S05]  /*4fc0*/  @P6 BRA `(.L_x_102) ;  /* 0x0000000000d06947 */ /* 0x000fea0003800000 */
[----:B------:R-:W-:Y:S02]  /*4fd0*/  IMAD.SHL.U32 R15, R9, 0x40, RZ ;  /* 0x00000040090f7824 */ /* 0x000fe400078e00ff */
[----:B------:R-:W-:Y:S02]  /*4fe0*/  IMAD.SHL.U32 R18, R7, 0x80, RZ ;  /* 0x0000008007127824 */ /* 0x000fe400078e00ff */
[----:B------:R-:W-:Y:S02]  /*4ff0*/  IMAD.MOV.U32 R20, RZ, RZ, RZ ;  /* 0x000000ffff147224 */ /* 0x000fe400078e00ff */
[----:B------:R-:W-:Y:S02]  /*5000*/  IMAD.MOV.U32 R4, RZ, RZ, R10 ;  /* 0x000000ffff047224 */ /* 0x000fe400078e000a */
[----:B------:R-:W-:Y:S02]  /*5010*/  IMAD.MOV.U32 R5, RZ, RZ, R0 ;  /* 0x000000ffff057224 */ /* 0x000fe400078e0000 */
[----:B------:R-:W-:-:S07]  /*5020*/  IMAD.MOV.U32 R6, RZ, RZ, R12 ;  /* 0x000000ffff067224 */ /* 0x000fce00078e000c */
.L_x_106:
[----:B------:R-:W0:Y:S01]  /*5030*/  S2R R14, SR_CgaCtaId ;  /* 0x00000000000e7919 */ /* 0x000e220000008800 */
[----:B------:R-:W-:Y:S01]  /*5040*/  MOV R7, 0x400 ;  /* 0x0000040000077802 */ /* 0x000fe20000000f00 */
[----:B------:R-:W1:Y:S03]  /*5050*/  @!P2 LDC R9, c[0x0][0x500] ;  /* 0x00014000ff09ab82 */ /* 0x000e660000000800 */
[----:B0-----:R-:W-:Y:S02]  /*5060*/  LEA R21, R14, R7, 0x18 ;  /* 0x000000070e157211 */ /* 0x001fe400078ec0ff */
[----:B------:R-:W-:-:S03]  /*5070*/  SHF.L.U32 R7, R5, 0x1f, RZ ;  /* 0x0000001f05077819 */ /* 0x000fc600000006ff */
[----:B------:R-:W-:-:S04]  /*5080*/  IMAD R14, R6, 0x8, R21 ;  /* 0x00000008060e7824 */ /* 0x000fc800078e0215 */
[----:B------:R-:W0:Y:S02]  /*5090*/  SYNCS.PHASECHK.TRANS64.TRYWAIT P1, [R14+URZ+0x48], R7 ;  /* 0x000048070e0075a7 */ /* 0x000e24000802017f */
[----:B01----:R-:W-:Y:S05]  /*50a0*/  @!P1 BRA `(.L_x_103) ;  /* 0x0000001000249947 */ /* 0x003fea0003800000 */
.L_x_128:
[----:B0-----:R-:W-:Y:S01]  /*50b0*/  PRMT R7, R11, 0x9910, RZ ;  /* 0x000099100b077816 */ /* 0x001fe200000000ff */
[----:B------:R0:W-:Y:S03]  /*50c0*/  @!P2 SYNCS.ARRIVE.TRANS64 RZ, [R14+URZ], R9 ;  /* 0x000000090effa9a7 */ /* 0x0001e6000800003f */
[----:B------:R-:W-:-:S13]  /*50d0*/  ISETP.NE.AND P1, PT, R7, 0x2, PT ;  /* 0x000000020700780c */ /* 0x000fda0003f25270 */
[----:B0-----:R-:W-:Y:S05]  /*50e0*/  @P1 BRA `(.L_x_104) ;  /* 0x0000000000041947 */ /* 0x001fea0003800000 */
[----:B------:R-:W-:Y:S01]  /*50f0*/  BPT.TRAP 0x1 ;  /* 0x000000040000795c */ /* 0x000fe20000300000 */
.L_x_104:
[----:B------:R-:W-:Y:S05]  /*5100*/  @P0 BRA `(.L_x_105) ;  /* 0x0000000000040947 */ /* 0x000fea0003800000 */
[----:B------:R-:W-:Y:S01]  /*5110*/  BPT.TRAP 0x1 ;  /* 0x000000040000795c */ /* 0x000fe20000300000 */
.L_x_105:
[--C-:B------:R-:W-:Y:S01]  /*5120*/  IMAD R7, R6, 0x4000, R21.reuse ;  /* 0x0000400006077824 */ /* 0x100fe200078e0215 */
[----:B------:R-:W-:Y:S01]  /*5130*/  R2UR UR9, R14 ;  /* 0x000000000e0972ca */ /* 0x000fe200000e0000 */
[----:B------:R-:W-:Y:S01]  /*5140*/  IMAD R21, R6, 0x2000, R21 ;  /* 0x0000200006157824 */ /* 0x000fe200078e0215 */
[----:B------:R-:W-:Y:S01]  /*5150*/  UIADD3 UR4, UP0, UR22, 0xf0, URZ ;  /* 0x000000f016047890 */ /* 0x000fe2000ff1e03f */
[----:B------:R-:W-:Y:S01]  /*5160*/  VIADD R4, R4, 0xffffffff ;  /* 0xffffffff04047836 */ /* 0x000fe20000000000 */
[----:B------:R-:W-:Y:S01]  /*5170*/  R2UR UR5, R7 ;  /* 0x00000000070572ca */ /* 0x000fe200000e0000 */
[----:B------:R-:W-:Y:S01]  /*5180*/  UIADD3 UR24, UP1, UR22, 0x1f0, URZ ;  /* 0x000001f016187890 */ /* 0x000fe2000ff3e03f */
[----:B------:R-:W-:Y:S01]  /*5190*/  R2UR UR8, R21 ;  /* 0x00000000150872ca */ /* 0x000fe200000e0000 */
[----:B------:R-:W-:Y:S01]  /*51a0*/  VIADD R6, R6, 0x1 ;  /* 0x0000000106067836 */ /* 0x000fe20000000000 */
[----:B------:R-:W-:Y:S01]  /*51b0*/  R2UR UR11, R18 ;  /* 0x00000000120b72ca */ /* 0x000fe200000e0000 */
[----:B------:R-:W-:Y:S01]  /*51c0*/  UIADD3.X UR25, URZ, UR23, URZ, UP1, !UPT ;  /* 0x000000173f197290 */ /* 0x000fe20008ffe43f */
[----:B------:R-:W-:Y:S01]  /*51d0*/  R2UR UR10, R20 ;  /* 0x00000000140a72ca */ /* 0x000fe200000e0000 */
[----:B------:R-:W-:Y:S01]  /*51e0*/  UMOV UR6, 0x0 ;  /* 0x0000000000067882 */ /* 0x000fe20000000000 */
[----:B------:R-:W-:Y:S01]  /*51f0*/  R2UR UR12, R8 ;  /* 0x00000000080c72ca */ /* 0x000fe200000e0000 */
[----:B------:R-:W-:Y:S01]  /*5200*/  UMOV UR7, 0x10000000 ;  /* 0x1000000000077882 */ /* 0x000fe20000000000 */
[----:B------:R-:W-:Y:S01]  /*5210*/  R2UR UR19, R15 ;  /* 0x000000000f1372ca */ /* 0x000fe200000e0000 */
[----:B------:R-:W-:Y:S01]  /*5220*/  VIADD R20, R20, 0x40 ;  /* 0x0000004014147836 */ /* 0x000fe20000000000 */
[----:B------:R-:W-:Y:S01]  /*5230*/  ISETP.GT.AND P3, PT, R4, 0x1, PT ;  /* 0x000000010400780c */ /* 0x000fe20003f64270 */
[----:B------:R-:W-:Y:S01]  /*5240*/  UIADD3 UR14, UR5, 0x180, URZ ;  /* 0x00000180050e7890 */ /* 0x000fe2000fffe03f */
[----:B------:R-:W-:Y:S01]  /*5250*/  ISETP.NE.AND P1, PT, R6, 0x9, PT ;  /* 0x000000090600780c */ /* 0x000fe20003f25270 */
[----:B------:R-:W-:-:S02]  /*5260*/  UIADD3.X UR5, URZ, UR23, URZ, UP0, !UPT ;  /* 0x000000173f057290 */ /* 0x000fc400087fe43f */
[----:B------:R-:W-:Y:S01]  /*5270*/  UIADD3 UR15, UR8, 0x24180, URZ ;  /* 0x00024180080f7890 */ /* 0x000fe2000fffe03f */
[----:B------:R-:W-:Y:S02]  /*5280*/  SEL R14, RZ, 0x1, P1 ;  /* 0x00000001ff0e7807 */ /* 0x000fe40000800000 */
[----:B------:R-:W-:Y:S01]  /*5290*/  UMOV UR8, UR14 ;  /* 0x0000000e00087c82 */ /* 0x000fe20008000000 */
[----:B------:R-:W-:Y:S02]  /*52a0*/  SEL R6, R6, RZ, P1 ;  /* 0x000000ff06067207 */ /* 0x000fe40000800000 */
[----:B------:R-:W-:Y:S01]  /*52b0*/  LOP3.LUT R5, R5, R14, RZ, 0x3c, !PT ;  /* 0x0000000e05057212 */ /* 0x000fe200078e3cff */
[----:B------:R0:W-:Y:S02]  /*52c0*/  UTMALDG.3D [UR8], [UR4], desc[UR6] ;  /* 0x00000608040075b4 */ /* 0x0001e40008011000 */
[----:B0-----:R-:W-:Y:S01]  /*52d0*/  UMOV UR8, UR15 ;  /* 0x0000000f00087c82 */ /* 0x001fe20008000000 */
[----:B------:R-:W-:-:S02]  /*52e0*/  UMOV UR11, UR19 ;  /* 0x00000013000b7c82 */ /* 0x000fc40008000000 */
[----:B------:R0:W-:Y:S02]  /*52f0*/  UTMALDG.3D [UR8], [UR24], desc[UR6] ;  /* 0x00000608180075b4 */ /* 0x0001e40008011000 */
[----:B0-----:R-:W-:Y:S05]  /*5300*/  @P3 BRA `(.L_x_106) ;  /* 0xfffffffc00483947 */ /* 0x001fea000383ffff */
.L_x_102:
[----:B------:R-:W-:Y:S05]  /*5310*/  BSYNC B1 ;  /* 0x0000000000017941 */ /* 0x000fea0003800000 */
.L_x_101:
[----:B------:R-:W-:Y:S01]  /*5320*/  LOP3.LUT P3, RZ, R13, 0xff, RZ, 0xc0, !PT ;  /* 0x000000ff0dff7812 */ /* 0x000fe2000786c0ff */
[----:B------:R-:W-:Y:S01]  /*5330*/  IMAD.IADD R12, R3, 0x1, R12 ;  /* 0x00000001030c7824 */ /* 0x000fe200078e020c */
[----:B------:R-:W-:Y:S01]  /*5340*/  IADD3 R16, P4, R16, UR20, RZ ;  /* 0x0000001410107c10 */ /* 0x000fe2000ff9e0ff */
[----:B------:R-:W-:Y:S01]  /*5350*/  ULDC.64 UR4, c[0x0][0x650] ;  /* 0x0001940000047ab9 */ /* 0x000fe20000000a00 */
[----:B------:R-:W-:Y:S01]  /*5360*/  BSSY B1, `(.L_x_107) ;  /* 0x000006a000017945 */ /* 0x000fe20003800000 */
[----:B------:R-:W-:Y:S01]  /*5370*/  IMAD.MOV.U32 R9, RZ, RZ, -0x1 ;  /* 0xffffffffff097424 */ /* 0x000fe200078e00ff */
[----:B------:R-:W-:Y:S01]  /*5380*/  ISETP.GT.U32.AND P1, PT, R12, 0x8, PT ;  /* 0x000000080c00780c */ /* 0x000fe20003f24070 */
[----:B------:R-:W-:Y:S01]  /*5390*/  IMAD.MOV.U32 R8, RZ, RZ, -0x1 ;  /* 0xffffffffff087424 */ /* 0x000fe200078e00ff */
[----:B------:R-:W-:Y:S02]  /*53a0*/  IADD3.X R17, R17, UR13, RZ, P4, !PT ;  /* 0x0000000d11117c10 */ /* 0x000fe4000a7fe4ff */
[----:B------:R-:W-:-:S02]  /*53b0*/  ISETP.LT.U32.AND P1, PT, R3, 0x9, P1 ;  /* 0x000000090300780c */ /* 0x000fc40000f21070 */
[----:B------:R-:W-:Y:S01]  /*53c0*/  PRMT R13, RZ, 0x7610, R13 ;  /* 0x00007610ff0d7816 */ /* 0x000fe2000000000d */
[----:B------:R-:W0:Y:S01]  /*53d0*/  @P3 S2R R5, SR_CgaCtaId ;  /* 0x0000000000053919 */ /* 0x000e220000008800 */
[----:B------:R-:W-:-:S04]  /*53e0*/  @P3 MOV R4, 0x400 ;  /* 0x0000040000043802 */ /* 0x000fc80000000f00 */
[----:B0-----:R-:W-:Y:S01]  /*53f0*/  @P3 LEA R6, R5, R4, 0x18 ;  /* 0x0000000405063211 */ /* 0x001fe200078ec0ff */
[----:B------:R-:W-:-:S03]  /*5400*/  IMAD.WIDE.U32 R4, R12, 0x38e38e39, RZ ;  /* 0x38e38e390c047825 */ /* 0x000fc600078e00ff */
[----:B------:R0:W-:Y:S01]  /*5410*/  @P3 SYNCS.ARRIVE.TRANS64.A1T0 RZ, [R6+URZ+0xa8], RZ ;  /* 0x0000a8ff06ff39a7 */ /* 0x0001e2000810003f */
[----:B------:R-:W-:Y:S02]  /*5420*/  ISETP.GE.U32.AND P3, PT, R3, 0x9, PT ;  /* 0x000000090300780c */ /* 0x000fe40003f66070 */
[----:B------:R-:W-:Y:S02]  /*5430*/  SHF.R.U32.HI R7, RZ, 0x1, R5 ;  /* 0x00000001ff077819 */ /* 0x000fe40000011605 */
[----:B------:R-:W-:Y:S02]  /*5440*/  SEL R5, RZ, 0x1, !P1 ;  /* 0x00000001ff057807 */ /* 0x000fe40004800000 */
[----:B------:R-:W-:Y:S01]  /*5450*/  ISETP.GE.U32.AND P1, PT, R16, UR4, PT ;  /* 0x0000000410007c0c */ /* 0x000fe2000bf26070 */
[----:B------:R-:W-:Y:S01]  /*5460*/  IMAD R12, R7, -0x9, R12 ;  /* 0xfffffff7070c7824 */ /* 0x000fe200078e020c */
[----:B------:R-:W-:Y:S02]  /*5470*/  LOP3.LUT R0, R0, R5, RZ, 0x3c, !PT ;  /* 0x0000000500007212 */ /* 0x000fe400078e3cff */
[----:B------:R-:W-:-:S02]  /*5480*/  ISETP.GE.U32.AND.EX P1, PT, R17, UR5, PT, P1 ;  /* 0x0000000511007c0c */ /* 0x000fc4000bf26110 */
[----:B------:R-:W-:Y:S02]  /*5490*/  PRMT R4, RZ, 0x7610, R4 ;  /* 0x00007610ff047816 */ /* 0x000fe40000000004 */
[----:B------:R-:W-:Y:S01]  /*54a0*/  @P3 LOP3.LUT R0, R0, 0x1, R7, 0x78, !PT ;  /* 0x0000000100003812 */ /* 0x000fe200078e7807 */
[----:B------:R-:W-:-:S08]  /*54b0*/  IMAD.MOV.U32 R7, RZ, RZ, -0x1 ;  /* 0xffffffffff077424 */ /* 0x000fd000078e00ff */
[----:B0-----:R-:W-:Y:S05]  /*54c0*/  @P1 BRA `(.L_x_108) ;  /* 0x00000004004c1947 */ /* 0x001fea0003800000 */
[----:B------:R-:W-:Y:S01]  /*54d0*/  ULDC.64 UR4, c[0x0][0x628] ;  /* 0x00018a0000047ab9 */ /* 0x000fe20000000a00 */
[----:B------:R-:W0:Y:S01]  /*54e0*/  S2R R15, SR_CTAID.X ;  /* 0x00000000000f7919 */ /* 0x000e220000002500 */
[----:B------:R-:W-:Y:S01]  /*54f0*/  ISETP.NE.U32.AND P1, PT, RZ, UR4, PT ;  /* 0x00000004ff007c0c */ /* 0x000fe2000bf25070 */
[----:B------:R-:W-:Y:S01]  /*5500*/  ULDC UR7, c[0x0][0x630] ;  /* 0x00018c0000077ab9 */ /* 0x000fe20000000800 */
[----:B------:R-:W-:Y:S01]  /*5510*/  IMAD.MOV.U32 R4, RZ, RZ, R16 ;  /* 0x000000ffff047224 */ /* 0x000fe200078e0010 */
[----:B------:R-:W1:Y:S01]  /*5520*/  S2R R14, SR_CTAID.Y ;  /* 0x00000000000e7919 */ /* 0x000e620000002600 */
[----:B------:R-:W-:Y:S01]  /*5530*/  ISETP.NE.AND.EX P1, PT, RZ, UR5, PT, P1 ;  /* 0x00000005ff007c0c */ /* 0x000fe2000bf25310 */
[----:B------:R-:W-:-:S12]  /*5540*/  IMAD.MOV.U32 R5, RZ, RZ, R17 ;  /* 0x000000ffff057224 */ /* 0x000fd800078e0011 */
[----:B------:R-:W-:Y:S05]  /*5550*/  @!P1 BRA `(.L_x_109) ;  /* 0x0000000000289947 */ /* 0x000fea0003800000 */
[----:B------:R-:W-:Y:S02]  /*5560*/  ULDC UR6, c[0x0][0x634] ;  /* 0x00018d0000067ab9 */ /* 0x000fe40000000800 */
[----:B------:R-:W-:-:S05]  /*5570*/  IADD3 R9, P1, R16, UR6, RZ ;  /* 0x0000000610097c10 */ /* 0x000fca000ff3e0ff */
[----:B------:R-:W-:-:S04]  /*5580*/  IMAD.X R21, RZ, RZ, R17, P1 ;  /* 0x000000ffff157224 */ /* 0x000fc800008e0611 */
[----:B------:R-:W-:-:S04]  /*5590*/  IMAD.WIDE.U32 R6, R21, UR4, RZ ;  /* 0x0000000415067c25 */ /* 0x000fc8000f8e00ff */
[----:B------:R-:W-:-:S04]  /*55a0*/  IMAD.WIDE.U32 R6, P1, R9, UR5, R6 ;  /* 0x0000000509067c25 */ /* 0x000fc8000f820006 */
[----:B------:R-:W-:-:S04]  /*55b0*/  IMAD.WIDE.U32 R8, R9, UR4, RZ ;  /* 0x0000000409087c25 */ /* 0x000fc8000f8e00ff */
[----:B------:R-:W-:Y:S01]  /*55c0*/  IMAD.X R5, RZ, RZ, RZ, P1 ;  /* 0x000000ffff057224 */ /* 0x000fe200008e06ff */
[----:B------:R-:W-:Y:S01]  /*55d0*/  IADD3 RZ, P1, R9, R6, RZ ;  /* 0x0000000609ff7210 */ /* 0x000fe20007f3e0ff */
[----:B------:R-:W-:-:S04]  /*55e0*/  IMAD.MOV.U32 R4, RZ, RZ, R7 ;  /* 0x000000ffff047224 */ /* 0x000fc800078e0007 */
[----:B------:R-:W-:-:S08]  /*55f0*/  IMAD.WIDE.U32.X R4, R21, UR5, R4, P1 ;  /* 0x0000000515047c25 */ /* 0x000fd000088e0404 */
.L_x_109:
[--C-:B------:R-:W-:Y:S01]  /*5600*/  SHF.R.U64 R8, R4, UR7, R5.reuse ;  /* 0x0000000704087c19 */ /* 0x100fe20008001205 */
[----:B------:R-:W-:Y:S01]  /*5610*/  ULDC.64 UR4, c[0x0][0x620] ;  /* 0x0001880000047ab9 */ /* 0x000fe20000000a00 */
[----:B------:R-:W-:Y:S01]  /*5620*/  SHF.R.U32.HI R4, RZ, UR7, R5 ;  /* 0x00000007ff047c19 */ /* 0x000fe20008011605 */
[----:B------:R-:W2:Y:S01]  /*5630*/  LDC R24, c[0x0][0x144] ;  /* 0x00005100ff187b82 */ /* 0x000ea20000000800 */
[----:B------:R-:W-:Y:S01]  /*5640*/  IADD3 R7, P1, RZ, -R8, RZ ;  /* 0x80000008ff077210 */ /* 0x000fe20007f3e0ff */
[----:B------:R-:W-:Y:S01]  /*5650*/  ULDC.64 UR8, c[0x0][0x640] ;  /* 0x0001900000087ab9 */ /* 0x000fe20000000a00 */
[----:B0-----:R-:W-:Y:S01]  /*5660*/  I2FP.F32.U32 R9, R15 ;  /* 0x0000000f00097245 */ /* 0x001fe20000201000 */
[----:B------:R-:W-:Y:S02]  /*5670*/  ULDC UR6, c[0x0][0x608] ;  /* 0x0001820000067ab9 */ /* 0x000fe40000000800 */
[----:B------:R-:W-:Y:S01]  /*5680*/  IMAD.X R4, RZ, RZ, ~R4, P1 ;  /* 0x000000ffff047224 */ /* 0x000fe200008e0e04 */
[----:B------:R-:W-:Y:S01]  /*5690*/  ISETP.NE.U32.AND P1, PT, RZ, UR8, PT ;  /* 0x00000008ff007c0c */ /* 0x000fe2000bf25070 */
[----:B------:R-:W0:Y:S02]  /*56a0*/  LDC R21, c[0x0][0x148] ;  /* 0x00005200ff157b82 */ /* 0x000e240000000800 */
[----:B------:R-:W-:Y:S01]  /*56b0*/  IMAD R6, R4, UR4, RZ ;  /* 0x0000000404067c24 */ /* 0x000fe2000f8e02ff */
[----:B------:R-:W-:Y:S01]  /*56c0*/  ISETP.NE.AND.EX P1, PT, RZ, UR9, PT, P1 ;  /* 0x00000009ff007c0c */ /* 0x000fe2000bf25310 */
[----:B------:R-:W-:Y:S01]  /*56d0*/  IMAD.WIDE.U32 R4, R7, UR4, R16 ;  /* 0x0000000407047c25 */ /* 0x000fe2000f8e0010 */
[----:B------:R-:W-:-:S03]  /*56e0*/  ULDC UR4, c[0x0][0x150] ;  /* 0x0000540000047ab9 */ /* 0x000fc60000000800 */
[----:B------:R-:W-:Y:S02]  /*56f0*/  IMAD R7, R7, UR5, R6 ;  /* 0x0000000507077c24 */ /* 0x000fe4000f8e0206 */
[----:B------:R-:W-:Y:S01]  /*5700*/  FMUL R6, R9, UR4 ;  /* 0x0000000409067c20 */ /* 0x000fe20008400000 */
[----:B------:R-:W-:Y:S01]  /*5710*/  ULDC UR4, c[0x0][0x618] ;  /* 0x0001860000047ab9 */ /* 0x000fe20000000800 */
[----:B------:R-:W-:Y:S01]  /*5720*/  ULDC UR5, c[0x0][0x154] ;  /* 0x0000550000057ab9 */ /* 0x000fe20000000800 */
[----:B------:R-:W-:-:S03]  /*5730*/  IMAD.IADD R5, R5, 0x1, R7 ;  /* 0x0000000105057824 */ /* 0x000fc600078e0207 */
[----:B------:R-:W3:Y:S02]  /*5740*/  F2I.U32.TRUNC.NTZ R6, R6 ;  /* 0x0000000600067305 */ /* 0x000ee4000020f000 */
[----:B------:R-:W-:Y:S02]  /*5750*/  SHF.R.U64 R9, R4, UR4, R5 ;  /* 0x0000000404097c19 */ /* 0x000fe40008001205 */
[----:B-1----:R-:W-:-:S05]  /*5760*/  I2FP.F32.U32 R4, R14 ;  /* 0x0000000e00047245 */ /* 0x002fca0000201000 */
[----:B------:R-:W-:Y:S01]  /*5770*/  FMUL R22, R4, UR5 ;  /* 0x0000000504167c20 */ /* 0x000fe20008400000 */
[----:B------:R-:W-:Y:S01]  /*5780*/  SHF.R.U32.HI R4, RZ, UR4, R5 ;  /* 0x00000004ff047c19 */ /* 0x000fe20008011605 */
[----:B------:R-:W-:-:S03]  /*5790*/  ULDC UR4, c[0x0][0x658] ;  /* 0x0001960000047ab9 */ /* 0x000fc60000000800 */
[--C-:B------:R-:W-:Y:S01]  /*57a0*/  SHF.R.U64 R20, R9, UR6, R4.reuse ;  /* 0x0000000609147c19 */ /* 0x100fe20008001204 */
[----:B------:R-:W1:Y:S01]  /*57b0*/  F2I.U32.TRUNC.NTZ R22, R22 ;  /* 0x0000001600167305 */ /* 0x000e62000020f000 */
[----:B------:R-:W-:Y:S01]  /*57c0*/  SHF.R.U32.HI R5, RZ, UR6, R4 ;  /* 0x00000006ff057c19 */ /* 0x000fe20008011604 */
[----:B---3--:R-:W-:-:S03]  /*57d0*/  IMAD.MOV R6, RZ, RZ, -R6 ;  /* 0x000000ffff067224 */ /* 0x008fc600078e0a06 */
[----:B------:R-:W-:Y:S01]  /*57e0*/  SHF.R.U64 R18, R20, UR4, R5 ;  /* 0x0000000414127c19 */ /* 0x000fe20008001205 */
[----:B--2---:R-:W-:Y:S01]  /*57f0*/  IMAD R15, R24, R6, R15 ;  /* 0x00000006180f7224 */ /* 0x004fe200078e020f */
[----:B------:R-:W-:-:S03]  /*5800*/  SHF.R.U32.HI R23, RZ, UR4, R5 ;  /* 0x00000004ff177c19 */ /* 0x000fc60008011605 */
[----:B------:R-:W-:Y:S02]  /*5810*/  IMAD.MOV.U32 R4, RZ, RZ, R18 ;  /* 0x000000ffff047224 */ /* 0x000fe400078e0012 */
[----:B------:R-:W-:Y:S01]  /*5820*/  IMAD.MOV.U32 R5, RZ, RZ, R23 ;  /* 0x000000ffff057224 */ /* 0x000fe200078e0017 */
[----:B-1----:R-:W-:Y:S06]  /*5830*/  @!P1 BRA `(.L_x_110) ;  /* 0x0000000000289947 */ /* 0x002fec0003800000 */
[----:B------:R-:W-:Y:S02]  /*5840*/  ULDC UR4, c[0x0][0x64c] ;  /* 0x0001930000047ab9 */ /* 0x000fe40000000800 */
[----:B------:R-:W-:-:S05]  /*5850*/  IADD3 R5, P1, R18, UR4, RZ ;  /* 0x0000000412057c10 */ /* 0x000fca000ff3e0ff */
[----:B------:R-:W-:-:S04]  /*5860*/  IMAD.X R23, RZ, RZ, R23, P1 ;  /* 0x000000ffff177224 */ /* 0x000fc800008e0617 */
[----:B------:R-:W-:-:S04]  /*5870*/  IMAD.WIDE.U32 R6, R23, UR8, RZ ;  /* 0x0000000817067c25 */ /* 0x000fc8000f8e00ff */
[----:B------:R-:W-:-:S04]  /*5880*/  IMAD.WIDE.U32 R6, P1, R5, UR9, R6 ;  /* 0x0000000905067c25 */ /* 0x000fc8000f820006 */
[----:B------:R-:W-:-:S04]  /*5890*/  IMAD.WIDE.U32 R4, R5, UR8, RZ ;  /* 0x0000000805047c25 */ /* 0x000fc8000f8e00ff */
[----:B------:R-:W-:Y:S01]  /*58a0*/  IMAD.MOV.U32 R4, RZ, RZ, R7 ;  /* 0x000000ffff047224 */ /* 0x000fe200078e0007 */
[----:B------:R-:W-:Y:S01]  /*58b0*/  IADD3 RZ, P3, R5, R6, RZ ;  /* 0x0000000605ff7210 */ /* 0x000fe20007f7e0ff */
[----:B------:R-:W-:-:S04]  /*58c0*/  IMAD.X R5, RZ, RZ, RZ, P1 ;  /* 0x000000ffff057224 */ /* 0x000fc800008e06ff */
[----:B------:R-:W-:-:S08]  /*58d0*/  IMAD.WIDE.U32.X R4, R23, UR9, R4, P3 ;  /* 0x0000000917047c25 */ /* 0x000fd000098e0404 */
.L_x_110:
[----:B------:R-:W-:Y:S01]  /*58e0*/  ISETP.NE.AND P1, PT, R2, 0x1, PT ;  /* 0x000000010200780c */ /* 0x000fe20003f25270 */
[----:B------:R-:W-:Y:S01]  /*58f0*/  ULDC UR4, c[0x0][0x648] ;  /* 0x0001920000047ab9 */ /* 0x000fe20000000800 */
[----:B------:R-:W-:Y:S01]  /*5900*/  LOP3.LUT R20, R20, UR17, RZ, 0xc0, !PT ;  /* 0x0000001114147c12 */ /* 0x000fe2000f8ec0ff */
[----:B------:R-:W-:Y:S01]  /*5910*/  IMAD.MOV R22, RZ, RZ, -R22 ;  /* 0x000000ffff167224 */ /* 0x000fe200078e0a16 */
[----:B------:R-:W-:Y:S01]  /*5920*/  SHF.R.U64 R5, R4, UR4, R5 ;  /* 0x0000000404057c19 */ /* 0x000fe20008001205 */
[----:B------:R-:W-:Y:S01]  /*5930*/  ULDC UR4, c[0x0][0x638] ;  /* 0x00018e0000047ab9 */ /* 0x000fe20000000800 */
[----:B------:R-:W-:Y:S01]  /*5940*/  LOP3.LUT R9, R9, UR16, RZ, 0xc0, !PT ;  /* 0x0000001009097c12 */ /* 0x000fe2000f8ec0ff */
[----:B------:R-:W-:Y:S01]  /*5950*/  ULDC UR5, c[0x0][0x610] ;  /* 0x0001840000057ab9 */ /* 0x000fe20000000800 */
[----:B------:R-:W-:Y:S02]  /*5960*/  IMAD.MOV.U32 R4, RZ, RZ, 0x1 ;  /* 0x00000001ff047424 */ /* 0x000fe400078e00ff */
[----:B------:R-:W-:-:S02]  /*5970*/  IMAD.MOV R7, RZ, RZ, -R5 ;  /* 0x000000ffff077224 */ /* 0x000fc400078e0a05 */
[----:B------:R-:W-:Y:S02]  /*5980*/  IMAD R20, R5, UR18, R20 ;  /* 0x0000001205147c24 */ /* 0x000fe4000f8e0214 */
[----:B0-----:R-:W-:Y:S02]  /*5990*/  @P1 IMAD R15, R21, R22, R14 ;  /* 0x00000016150f1224 */ /* 0x001fe400078e020e */
[----:B------:R-:W-:Y:S01]  /*59a0*/  IMAD R18, R7, UR4, R18 ;  /* 0x0000000407127c24 */ /* 0x000fe2000f8e0212 */
[----:B------:R-:W-:Y:S01]  /*59b0*/  ULDC UR4, c[0x0][0x600] ;  /* 0x0001800000047ab9 */ /* 0x000fe20000000800 */
[----:B------:R-:W-:Y:S02]  /*59c0*/  IMAD R15, R20, UR5, R15 ;  /* 0x00000005140f7c24 */ /* 0x000fe4000f8e020f */
[----:B------:R-:W-:-:S05]  /*59d0*/  IMAD R18, R18, UR4, R9 ;  /* 0x0000000412127c24 */ /* 0x000fca000f8e0209 */
[----:B------:R-:W-:Y:S02]  /*59e0*/  SEL R9, R18, R15, !P1 ;  /* 0x0000000f12097207 */ /* 0x000fe40004800000 */
[----:B------:R-:W-:-:S07]  /*59f0*/  SEL R7, R15, R18, !P1 ;  /* 0x000000120f077207 */ /* 0x000fce0004800000 */
.L_x_108:
[----:B------:R-:W-:Y:S05]  /*5a00*/  BSYNC B1 ;  /* 0x0000000000017941 */ /* 0x000fea0003800000 */
.L_x_107:
[----:B------:R-:W-:-:S13]  /*5a10*/  LOP3.LUT P1, RZ, R4, 0xff, RZ, 0xc0, !PT ;  /* 0x000000ff04ff7812 */ /* 0x000fda000782c0ff */
[----:B------:R-:W-:Y:S05]  /*5a20*/  @P1 BRA `(.L_x_111) ;  /* 0xfffffff4004c1947 */ /* 0x000fea000383ffff */
[----:B------:R-:W-:Y:S05]  /*5a30*/  BSYNC B0 ;  /* 0x0000000000007941 */ /* 0x000fea0003800000 */
.L_x_99:
[----:B------:R-:W-:-:S03]  /*5a40*/  UMOV UR4, 0xffffffff ;  /* 0xffffffff00047882 */ /* 0x000fc60000000000 */
[----:B------:R-:W-:Y:S05]  /*5a50*/  BRA.DIV UR4, `(.L_x_112) ;  /* 0x0000000604cc7947 */ /* 0x000fea000b800000 */
[----:B------:R-:W-:-:S13]  /*5a60*/  ELECT P6, URZ, PT ;  /* 0x00000000003f782f */ /* 0x000fda00038c0000 */
.L_x_131:
[----:B------:R-:W-:Y:S04]  /*5a70*/  BSSY B0, `(.L_x_113) ;  /* 0x0000058000007945 */ /* 0x000fe80003800000 */
[----:B------:R-:W-:Y:S05]  /*5a80*/  @!P6 BRA `(.L_x_114) ;  /* 0x000000040058e947 */ /* 0x000fea0003800000 */
[----:B------:R-:W-:-:S04]  /*5a90*/  LOP3.LUT R19, R19, 0x2, RZ, 0xfc, !PT ;  /* 0x0000000213137812 */ /* 0x000fc800078efcff */
[----:B------:R-:W-:-:S13]  /*5aa0*/  ISETP.NE.AND P0, PT, R19, 0x3, PT ;  /* 0x000000031300780c */ /* 0x000fda0003f05270 */
[----:B------:R-:W-:Y:S05]  /*5ab0*/  @!P0 BRA `(.L_x_115) ;  /* 0x0000000000048947 */ /* 0x000fea0003800000 */
[----:B------:R-:W-:Y:S01]  /*5ac0*/  BPT.TRAP 0x1 ;  /* 0x000000040000795c */ /* 0x000fe20000300000 */
.L_x_115:
[----:B------:R-:W0:Y:S01]  /*5ad0*/  S2R R3, SR_CgaCtaId ;  /* 0x0000000000037919 */ /* 0x000e220000008800 */
[----:B------:R-:W-:-:S04]  /*5ae0*/  MOV R2, 0x400 ;  /* 0x0000040000027802 */ /* 0x000fc80000000f00 */
[----:B0-----:R-:W-:Y:S02]  /*5af0*/  LEA R3, R3, R2, 0x18 ;  /* 0x0000000203037211 */ /* 0x001fe400078ec0ff */
[----:B------:R-:W-:-:S03]  /*5b00*/  SHF.L.U32 R2, R0, 0x1f, RZ ;  /* 0x0000001f00027819 */ /* 0x000fc600000006ff */
[----:B------:R-:W-:-:S04]  /*5b10*/  VIADD R3, R3, 0x48 ;  /* 0x0000004803037836 */ /* 0x000fc80000000000 */
[C---:B------:R-:W-:Y:S02]  /*5b20*/  IMAD R7, R12.reuse, 0x8, R3 ;  /* 0x000000080c077824 */ /* 0x040fe400078e0203 */
[----:B------:R-:W-:Y:S02]  /*5b30*/  VIADD R12, R12, 0x1 ;  /* 0x000000010c0c7836 */ /* 0x000fe40000000000 */
[----:B------:R-:W0:Y:S03]  /*5b40*/  SYNCS.PHASECHK.TRANS64.TRYWAIT P0, [R7+URZ], R2 ;  /* 0x00000002070075a7 */ /* 0x000e26000800017f */
[----:B------:R-:W-:-:S04]  /*5b50*/  ISETP.NE.AND P1, PT, R12, 0x9, PT ;  /* 0x000000090c00780c */ /* 0x000fc80003f25270 */
[----:B------:R-:W-:Y:S02]  /*5b60*/  SEL R5, RZ, 0x1, P1 ;  /* 0x00000001ff057807 */ /* 0x000fe40000800000 */
[----:B------:R-:W-:Y:S02]  /*5b70*/  SEL R12, R12, RZ, P1 ;  /* 0x000000ff0c0c7207 */ /* 0x000fe40000800000 */
[----:B------:R-:W-:-:S03]  /*5b80*/  LOP3.LUT R5, R0, R5, RZ, 0x3c, !PT ;  /* 0x0000000500057212 */ /* 0x000fc600078e3cff */
[----:B------:R-:W-:Y:S01]  /*5b90*/  IMAD R9, R12, 0x8, R3 ;  /* 0x000000080c097824 */ /* 0x000fe200078e0203 */
[----:B------:R-:W-:Y:S01]  /*5ba0*/  SHF.L.U32 R4, R5, 0x1f, RZ ;  /* 0x0000001f05047819 */ /* 0x000fe200000006ff */
[----:B0-----:R-:W-:Y:S06]  /*5bb0*/  @!P0 BRA `(.L_x_116) ;  /* 0x0000000400948947 */ /* 0x001fec0003800000 */
.L_x_132:
[----:B------:R-:W1:Y:S01]  /*5bc0*/  SYNCS.PHASECHK.TRANS64.TRYWAIT P0, [R9+URZ], R4 ;  /* 0x00000004090075a7 */ /* 0x000e62000800017f */
[----:B------:R-:W-:-:S05]  /*5bd0*/  VIADD R0, R12, 0x1 ;  /* 0x000000010c007836 */ /* 0x000fca0000000000 */
[----:B------:R-:W-:-:S04]  /*5be0*/  ISETP.NE.AND P1, PT, R0, 0x9, PT ;  /* 0x000000090000780c */ /* 0x000fc80003f25270 */
[----:B0-----:R-:W-:Y:S02]  /*5bf0*/  SEL R2, RZ, 0x1, P1 ;  /* 0x00000001ff027807 */ /* 0x001fe40000800000 */
[----:B------:R-:W-:Y:S02]  /*5c00*/  SEL R0, R0, RZ, P1 ;  /* 0x000000ff00007207 */ /* 0x000fe40000800000 */
[----:B------:R-:W-:-:S03]  /*5c10*/  LOP3.LUT R7, R5, R2, RZ, 0x3c, !PT ;  /* 0x0000000205077212 */ /* 0x000fc600078e3cff */
[----:B------:R-:W-:Y:S01]  /*5c20*/  IMAD R6, R0, 0x8, R3 ;  /* 0x0000000800067824 */ /* 0x000fe200078e0203 */
[----:B------:R-:W-:Y:S01]  /*5c30*/  SHF.L.U32 R5, R7, 0x1f, RZ ;  /* 0x0000001f07057819 */ /* 0x000fe200000006ff */
[----:B-1----:R-:W-:Y:S06]  /*5c40*/  @!P0 BRA `(.L_x_117) ;  /* 0x0000000400848947 */ /* 0x002fec0003800000 */
.L_x_133:
[----:B------:R-:W1:Y:S01]  /*5c50*/  SYNCS.PHASECHK.TRANS64.TRYWAIT P0, [R6+URZ], R5 ;  /* 0x00000005060075a7 */ /* 0x000e62000800017f */
[----:B------:R-:W-:-:S05]  /*5c60*/  VIADD R0, R0, 0x1 ;  /* 0x0000000100007836 */ /* 0x000fca0000000000 */
[----:B------:R-:W-:-:S04]  /*5c70*/  ISETP.NE.AND P1, PT, R0, 0x9, PT ;  /* 0x000000090000780c */ /* 0x000fc80003f25270 */
[----:B------:R-:W-:Y:S02]  /*5c80*/  SEL R2, RZ, 0x1, P1 ;  /* 0x00000001ff027807 */ /* 0x000fe40000800000 */
[----:B------:R-:W-:Y:S02]  /*5c90*/  SEL R0, R0, RZ, P1 ;  /* 0x000000ff00007207 */ /* 0x000fe40000800000 */
[----:B------:R-:W-:-:S03]  /*5ca0*/  LOP3.LUT R7, R7, R2, RZ, 0x3c, !PT ;  /* 0x0000000207077212 */ /* 0x000fc600078e3cff */
[----:B0-----:R-:W-:Y:S01]  /*5cb0*/  IMAD R9, R0, 0x8, R3 ;  /* 0x0000000800097824 */ /* 0x001fe200078e0203 */
[----:B------:R-:W-:Y:S01]  /*5cc0*/  SHF.L.U32 R4, R7, 0x1f, RZ ;  /* 0x0000001f07047819 */ /* 0x000fe200000006ff */
[----:B-1----:R-:W-:Y:S06]  /*5cd0*/  @!P0 BRA `(.L_x_118) ;  /* 0x0000000400748947 */ /* 0x002fec0003800000 */
.L_x_134:
        /* <DEDUP_REMOVED lines=9> */
.L_x_135:
        /* <DEDUP_REMOVED lines=9> */
.L_x_136:
        /* <DEDUP_REMOVED lines=9> */
.L_x_137:
        /* <DEDUP_REMOVED lines=9> */
.L_x_138:
[----:B------:R-:W1:Y:S01]  /*5f20*/  SYNCS.PHASECHK.TRANS64.TRYWAIT P0, [R9+URZ], R4 ;  /* 0x00000004090075a7 */ /* 0x000e62000800017f */
[----:B------:R-:W-:-:S05]  /*5f30*/  VIADD R0, R0, 0x1 ;  /* 0x0000000100007836 */ /* 0x000fca0000000000 */
[----:B------:R-:W-:-:S04]  /*5f40*/  ISETP.NE.AND P1, PT, R0, 0x9, PT ;  /* 0x000000090000780c */ /* 0x000fc80003f25270 */
[----:B------:R-:W-:Y:S02]  /*5f50*/  SEL R2, RZ, 0x1, P1 ;  /* 0x00000001ff027807 */ /* 0x000fe40000800000 */
[----:B------:R-:W-:Y:S02]  /*5f60*/  SEL R0, R0, RZ, P1 ;  /* 0x000000ff00007207 */ /* 0x000fe40000800000 */
[----:B------:R-:W-:Y:S01]  /*5f70*/  LOP3.LUT R2, R7, R2, RZ, 0x3c, !PT ;  /* 0x0000000207027212 */ /* 0x000fe200078e3cff */
[----:B-1----:R-:W-:Y:S06]  /*5f80*/  @!P0 BRA `(.L_x_123) ;  /* 0x00000004002c8947 */ /* 0x002fec0003800000 */
.L_x_139:
[----:B------:R-:W-:Y:S01]  /*5f90*/  IMAD R3, R0, 0x8, R3 ;  /* 0x0000000800037824 */ /* 0x000fe200078e0203 */
[----:B------:R-:W-:-:S07]  /*5fa0*/  SHF.L.U32 R0, R2, 0x1f, RZ ;  /* 0x0000001f02007819 */ /* 0x000fce00000006ff */
.L_x_124:
[----:B--2---:R2:W3:Y:S02]  /*5fb0*/  SYNCS.PHASECHK.TRANS64.TRYWAIT P0, [R3+URZ], R0 ;  /* 0x00000000030075a7 */ /* 0x0044e4000800017f */
[----:B---3--:R-:W-:Y:S05]  /*5fc0*/  @!P0 NANOSLEEP.SYNCS 0x989680 ;  /* 0x009896800000895d */ /* 0x008fea0003900000 */
[----:B------:R-:W3:Y:S02]  /*5fd0*/  @!P0 SYNCS.PHASECHK.TRANS64 P0, [R3+URZ], R0 ;  /* 0x00000000030085a7 */ /* 0x000ee4000800007f */
[----:B---3--:R-:W-:Y:S05]  /*5fe0*/  @!P0 BRA `(.L_x_124) ;  /* 0xfffffffc00f08947 */ /* 0x008fea000383ffff */
.L_x_114:
[----:B------:R-:W-:Y:S05]  /*5ff0*/  BSYNC B0 ;  /* 0x0000000000007941 */ /* 0x000fea0003800000 */
.L_x_113:
[----:B------:R-:W-:Y:S05]  /*6000*/  EXIT ;  /* 0x000000000000794d */ /* 0x000fea0003800000 */
.L_x_18:
[----:B---3--:R3:W4:Y:S02]  /*6010*/  SYNCS.PHASECHK.TRANS64.TRYWAIT P1, [R3+URZ], R0 ;  /* 0x00000000030075a7 */ /* 0x008724000802017f */
[----:B----4-:R-:W-:Y:S05]  /*6020*/  @!P1 NANOSLEEP.SYNCS 0x989680 ;  /* 0x009896800000995d */ /* 0x010fea0003900000 */
[----:B------:R-:W4:Y:S02]  /*6030*/  @!P1 SYNCS.PHASECHK.TRANS64 P1, [R3+URZ], R0 ;  /* 0x00000000030095a7 */ /* 0x000f24000802007f */
[----:B----4-:R-:W-:Y:S05]  /*6040*/  @!P1 BRA `(.L_x_18) ;  /* 0xfffffffc00f09947 */ /* 0x010fea000383ffff */
[----:B------:R-:W-:Y:S05]  /*6050*/  BRA `(.L_x_17) ;  /* 0xffffffb000a07947 */ /* 0x000fea000383ffff */
.L_x_23:
[----:B-1----:R-:W-:-:S04]  /*6060*/  IMAD.U32 R4, RZ, RZ, UR8 ;  /* 0x00000008ff047e24 */ /* 0x002fc8000f8e00ff */
[----:B------:R1:W2:Y:S03]  /*6070*/  SYNCS.PHASECHK.TRANS64.TRYWAIT P1, [R4+URZ], R3 ;  /* 0x00000003040075a7 */ /* 0x0002a6000802017f */
[----:B--2---:R-:W-:Y:S05]  /*6080*/  @!P1 NANOSLEEP.SYNCS 0x989680 ;  /* 0x009896800000995d */ /* 0x004fea0003900000 */
[----:B------:R-:W2:Y:S02]  /*6090*/  @!P1 SYNCS.PHASECHK.TRANS64 P1, [R4+URZ], R3 ;  /* 0x00000003040095a7 */ /* 0x000ea4000802007f */
[----:B--2---:R-:W-:Y:S05]  /*60a0*/  @!P1 BRA `(.L_x_23) ;  /* 0xfffffffc00ec9947 */ /* 0x004fea000383ffff */
[----:B------:R-:W-:Y:S05]  /*60b0*/  BRA `(.L_x_22) ;  /* 0xffffffb400807947 */ /* 0x000fea000383ffff */
.L_x_100:
[----:B------:R-:W-:Y:S01]  /*60c0*/  BSSY B1, `(.L_x_125) ;  /* 0x0000006000017945 */ /* 0x000fe20003800000 */
[----:B------:R-:W-:-:S07]  /*60d0*/  IMAD.MOV.U32 R15, RZ, RZ, -0x1 ;  /* 0xffffffffff0f7424 */ /* 0x000fce00078e00ff */
[----:B------:R-:W-:Y:S05]  /*60e0*/  WARPSYNC.COLLECTIVE R15, `(.L_x_126) ;  /* 0x000000000f0c7348 */ /* 0x000fea0003c00000 */
[----:B------:R-:W-:Y:S02]  /*60f0*/  ELECT P6, UR62, PT ;  /* 0x00000000003e782f */ /* 0x000fe400038c0000 */
[----:B------:R-:W-:Y:S01]  /*6100*/  MOV R14, UR62 ;  /* 0x0000003e000e7c02 */ /* 0x000fe20008000f00 */
[----:B------:R-:W-:Y:S10]  /*6110*/  ENDCOLLECTIVE ;  /* 0x000000000000791b */ /* 0x000ff40003800000 */
.L_x_126:
[----:B------:R-:W-:Y:S05]  /*6120*/  BSYNC B1 ;  /* 0x0000000000017941 */ /* 0x000fea0003800000 */
.L_x_125:
[----:B------:R-:W-:Y:S05]  /*6130*/  BRA `(.L_x_127) ;  /* 0xffffffec00947947 */ /* 0x000fea000383ffff */
.L_x_103:
[----:B0-----:R0:W1:Y:S02]  /*6140*/  SYNCS.PHASECHK.TRANS64.TRYWAIT P1, [R14+URZ+0x48], R7 ;  /* 0x000048070e0075a7 */ /* 0x001064000802017f */
[----:B-1----:R-:W-:Y:S05]  /*6150*/  @!P1 NANOSLEEP.SYNCS 0x989680 ;  /* 0x009896800000995d */ /* 0x002fea0003900000 */
[----:B------:R-:W1:Y:S02]  /*6160*/  @!P1 SYNCS.PHASECHK.TRANS64 P1, [R14+URZ+0x48], R7 ;  /* 0x000048070e0095a7 */ /* 0x000e64000802007f */
[----:B-1----:R-:W-:Y:S05]  /*6170*/  @!P1 BRA `(.L_x_103) ;  /* 0xfffffffc00f09947 */ /* 0x002fea000383ffff */
[----:B------:R-:W-:Y:S05]  /*6180*/  BRA `(.L_x_128) ;  /* 0xffffffec00c87947 */ /* 0x000fea000383ffff */
.L_x_112:
[----:B------:R-:W-:Y:S01]  /*6190*/  BSSY B0, `(.L_x_129) ;  /* 0x0000006000007945 */ /* 0x000fe20003800000 */
[----:B------:R-:W-:-:S07]  /*61a0*/  IMAD.MOV.U32 R15, RZ, RZ, -0x1 ;  /* 0xffffffffff0f7424 */ /* 0x000fce00078e00ff */
[----:B------:R-:W-:Y:S05]  /*61b0*/  WARPSYNC.COLLECTIVE R15, `(.L_x_130) ;  /* 0x000000000f0c7348 */ /* 0x000fea0003c00000 */
[----:B------:R-:W-:Y:S02]  /*61c0*/  ELECT P6, UR62, PT ;  /* 0x00000000003e782f */ /* 0x000fe400038c0000 */
[----:B------:R-:W-:Y:S01]  /*61d0*/  MOV R14, UR62 ;  /* 0x0000003e000e7c02 */ /* 0x000fe20008000f00 */
[----:B------:R-:W-:Y:S10]  /*61e0*/  ENDCOLLECTIVE ;  /* 0x000000000000791b */ /* 0x000ff40003800000 */
.L_x_130:
[----:B------:R-:W-:Y:S05]  /*61f0*/  BSYNC B0 ;  /* 0x0000000000007941 */ /* 0x000fea0003800000 */
.L_x_129:
[----:B------:R-:W-:Y:S05]  /*6200*/  BRA `(.L_x_131) ;  /* 0xfffffff800187947 */ /* 0x000fea000383ffff */
.L_x_116:
[----:B0-----:R0:W1:Y:S02]  /*6210*/  SYNCS.PHASECHK.TRANS64.TRYWAIT P0, [R7+URZ], R2 ;  /* 0x00000002070075a7 */ /* 0x001064000800017f */
[----:B-1----:R-:W-:Y:S05]  /*6220*/  @!P0 NANOSLEEP.SYNCS 0x989680 ;  /* 0x009896800000895d */ /* 0x002fea0003900000 */
[----:B------:R-:W1:Y:S02]  /*6230*/  @!P0 SYNCS.PHASECHK.TRANS64 P0, [R7+URZ], R2 ;  /* 0x00000002070085a7 */ /* 0x000e64000800007f */
[----:B-1----:R-:W-:Y:S05]  /*6240*/  @!P0 BRA `(.L_x_116) ;  /* 0xfffffffc00f08947 */ /* 0x002fea000383ffff */
[----:B------:R-:W-:Y:S05]  /*6250*/  BRA `(.L_x_132) ;  /* 0xfffffff800587947 */ /* 0x000fea000383ffff */
.L_x_117:
[----:B0-----:R0:W1:Y:S02]  /*6260*/  SYNCS.PHASECHK.TRANS64.TRYWAIT P0, [R9+URZ], R4 ;  /* 0x00000004090075a7 */ /* 0x001064000800017f */
[----:B-1----:R-:W-:Y:S05]  /*6270*/  @!P0 NANOSLEEP.SYNCS 0x989680 ;  /* 0x009896800000895d */ /* 0x002fea0003900000 */
[----:B------:R-:W1:Y:S02]  /*6280*/  @!P0 SYNCS.PHASECHK.TRANS64 P0, [R9+URZ], R4 ;  /* 0x00000004090085a7 */ /* 0x000e64000800007f */
[----:B-1----:R-:W-:Y:S05]  /*6290*/  @!P0 BRA `(.L_x_117) ;  /* 0xfffffffc00f08947 */ /* 0x002fea000383ffff */
[----:B------:R-:W-:Y:S05]  /*62a0*/  BRA `(.L_x_133) ;  /* 0xfffffff800687947 */ /* 0x000fea000383ffff */
.L_x_118:
[----:B0-----:R0:W1:Y:S02]  /*62b0*/  SYNCS.PHASECHK.TRANS64.TRYWAIT P0, [R6+URZ], R5 ;  /* 0x00000005060075a7 */ /* 0x001064000800017f */
[----:B-1----:R-:W-:Y:S05]  /*62c0*/  @!P0 NANOSLEEP.SYNCS 0x989680 ;  /* 0x009896800000895d */ /* 0x002fea0003900000 */
[----:B------:R-:W1:Y:S02]  /*62d0*/  @!P0 SYNCS.PHASECHK.TRANS64 P0, [R6+URZ], R5 ;  /* 0x00000005060085a7 */ /* 0x000e64000800007f */
[----:B-1----:R-:W-:Y:S05]  /*62e0*/  @!P0 BRA `(.L_x_118) ;  /* 0xfffffffc00f08947 */ /* 0x002fea000383ffff */
[----:B------:R-:W-:Y:S05]  /*62f0*/  BRA `(.L_x_134) ;  /* 0xfffffff800787947 */ /* 0x000fea000383ffff */
.L_x_119:
[----:B0-----:R0:W1:Y:S02]  /*6300*/  SYNCS.PHASECHK.TRANS64.TRYWAIT P0, [R9+URZ], R4 ;  /* 0x00000004090075a7 */ /* 0x001064000800017f */
[----:B-1----:R-:W-:Y:S05]  /*6310*/  @!P0 NANOSLEEP.SYNCS 0x989680 ;  /* 0x009896800000895d */ /* 0x002fea0003900000 */
[----:B------:R-:W1:Y:S02]  /*6320*/  @!P0 SYNCS.PHASECHK.TRANS64 P0, [R9+URZ], R4 ;  /* 0x00000004090085a7 */ /* 0x000e64000800007f */
[----:B-1----:R-:W-:Y:S05]  /*6330*/  @!P0 BRA `(.L_x_119) ;  /* 0xfffffffc00f08947 */ /* 0x002fea000383ffff */
[----:B------:R-:W-:Y:S05]  /*6340*/  BRA `(.L_x_135) ;  /* 0xfffffff800887947 */ /* 0x000fea000383ffff */
.L_x_120:
[----:B0-----:R0:W1:Y:S02]  /*6350*/  SYNCS.PHASECHK.TRANS64.TRYWAIT P0, [R6+URZ], R5 ;  /* 0x00000005060075a7 */ /* 0x001064000800017f */
[----:B-1----:R-:W-:Y:S05]  /*6360*/  @!P0 NANOSLEEP.SYNCS 0x989680 ;  /* 0x009896800000895d */ /* 0x002fea0003900000 */
[----:B------:R-:W1:Y:S02]  /*6370*/  @!P0 SYNCS.PHASECHK.TRANS64 P0, [R6+URZ], R5 ;  /* 0x00000005060085a7 */ /* 0x000e64000800007f */
[----:B-1----:R-:W-:Y:S05]  /*6380*/  @!P0 BRA `(.L_x_120) ;  /* 0xfffffffc00f08947 */ /* 0x002fea000383ffff */
[----:B------:R-:W-:Y:S05]  /*6390*/  BRA `(.L_x_136) ;  /* 0xfffffff800987947 */ /* 0x000fea000383ffff */
.L_x_121:
[----:B0-----:R0:W1:Y:S02]  /*63a0*/  SYNCS.PHASECHK.TRANS64.TRYWAIT P0, [R9+URZ], R4 ;  /* 0x00000004090075a7 */ /* 0x001064000800017f */
[----:B-1----:R-:W-:Y:S05]  /*63b0*/  @!P0 NANOSLEEP.SYNCS 0x989680 ;  /* 0x009896800000895d */ /* 0x002fea0003900000 */
[----:B------:R-:W1:Y:S02]  /*63c0*/  @!P0 SYNCS.PHASECHK.TRANS64 P0, [R9+URZ], R4 ;  /* 0x00000004090085a7 */ /* 0x000e64000800007f */
[----:B-1----:R-:W-:Y:S05]  /*63d0*/  @!P0 BRA `(.L_x_121) ;  /* 0xfffffffc00f08947 */ /* 0x002fea000383ffff */
[----:B------:R-:W-:Y:S05]  /*63e0*/  BRA `(.L_x_137) ;  /* 0xfffffff800a87947 */ /* 0x000fea000383ffff */
.L_x_122:
[----:B0-----:R0:W1:Y:S02]  /*63f0*/  SYNCS.PHASECHK.TRANS64.TRYWAIT P0, [R6+URZ], R5 ;  /* 0x00000005060075a7 */ /* 0x001064000800017f */
[----:B-1----:R-:W-:Y:S05]  /*6400*/  @!P0 NANOSLEEP.SYNCS 0x989680 ;  /* 0x009896800000895d */ /* 0x002fea0003900000 */
[----:B------:R-:W1:Y:S02]  /*6410*/  @!P0 SYNCS.PHASECHK.TRANS64 P0, [R6+URZ], R5 ;  /* 0x00000005060085a7 */ /* 0x000e64000800007f */
[----:B-1----:R-:W-:Y:S05]  /*6420*/  @!P0 BRA `(.L_x_122) ;  /* 0xfffffffc00f08947 */ /* 0x002fea000383ffff */
[----:B------:R-:W-:Y:S05]  /*6430*/  BRA `(.L_x_138) ;  /* 0xfffffff800b87947 */ /* 0x000fea000383ffff */
.L_x_123:
[----:B-1----:R1:W2:Y:S02]  /*6440*/  SYNCS.PHASECHK.TRANS64.TRYWAIT P0, [R9+URZ], R4 ;  /* 0x00000004090075a7 */ /* 0x0022a4000800017f */
[----:B--2---:R-:W-:Y:S05]  /*6450*/  @!P0 NANOSLEEP.SYNCS 0x989680 ;  /* 0x009896800000895d */ /* 0x004fea0003900000 */
[----:B------:R-:W2:Y:S02]  /*6460*/  @!P0 SYNCS.PHASECHK.TRANS64 P0, [R9+URZ], R4 ;  /* 0x00000004090085a7 */ /* 0x000ea4000800007f */
[----:B--2---:R-:W-:Y:S05]  /*6470*/  @!P0 BRA `(.L_x_123) ;  /* 0xfffffffc00f08947 */ /* 0x004fea000383ffff */
[----:B------:R-:W-:Y:S05]  /*6480*/  BRA `(.L_x_139) ;  /* 0xfffffff800c07947 */ /* 0x000fea000383ffff */
.L_x_140:
[----:B------:R-:W-:-:S00]  /*6490*/  BRA `(.L_x_140) ;  /* 0xfffffffc00fc7947 */ /* 0x000fc0000383ffff */
[----:B------:R-:W-:-:S00]  /*64a0*/  NOP ;  /* 0x0000000000007918 */ /* 0x000fc00000000000 */
        /* <DEDUP_REMOVED lines=13> */
.L_x_141:


//--------------------- .nv.global.init           --------------------------
	.section	.nv.global.init,"aw",@progbits
.nv.global.init:
	.type		$str$22,@object
	.size		$str$22,($str$23 - $str$22)
$str$22:
        /*0000*/ 	.byte	0x6b, 0x5f, 0x74, 0x69, 0x6c, 0x65, 0x5f, 0x63, 0x6f, 0x75, 0x6e, 0x74, 0x20, 0x3e, 0x3d, 0x20
        /*0010*/ 	.byte	0x31, 0x00
	.type		$str$23,@object
	.size		$str$23,(__unnamed_1 - $str$23)
$str$23:
        /*0012*/ 	.byte	0x2f, 0x74, 0x6d, 0x70, 0x2f, 0x63, 0x75, 0x74, 0x6c, 0x61, 0x73, 0x73, 0x5f, 0x73, 0x77, 0x65
        /*0022*/ 	.byte	0x65, 0x70, 0x5f, 0x73, 0x72, 0x63, 0x2f, 0x69, 0x6e, 0x63, 0x6c, 0x75, 0x64, 0x65, 0x2f, 0x63
        /*0032*/ 	.byte	0x75, 0x74, 0x6c, 0x61, 0x73, 0x73, 0x2f, 0x67, 0x65, 0x6d, 0x6d, 0x2f, 0x63, 0x6f, 0x6c, 0x6c
        /*0042*/ 	.byte	0x65, 0x63, 0x74, 0x69, 0x76, 0x65, 0x2f, 0x73, 0x6d, 0x39, 0x30, 0x5f, 0x6d, 0x6d, 0x61, 0x5f
        /*0052*/ 	.byte	0x74, 0x6d, 0x61, 0x5f, 0x67, 0x6d, 0x6d, 0x61, 0x5f, 0x73, 0x73, 0x5f, 0x77, 0x61, 0x72, 0x70
        /*0062*/ 	.byte	0x73, 0x70, 0x65, 0x63, 0x69, 0x61, 0x6c, 0x69, 0x7a, 0x65, 0x64, 0x2e, 0x68, 0x70, 0x70, 0x00
	.type		__unnamed_1,@object
	.size		__unnamed_1,(.L_0 - __unnamed_1)
__unnamed_1:
        /*0072*/ 	.byte	0x76, 0x6f, 0x69, 0x64, 0x20, 0x63, 0x75, 0x74, 0x6c, 0x61, 0x73, 0x73, 0x3a, 0x3a, 0x67, 0x65
        /* <DEDUP_REMOVED lines=180> */
        /*0bc2*/ 	.byte	0x5d, 0x00
.L_0:


//--------------------- .nv.shared._ZN7cutlass13device_kernelINS_4gemm6kernel13GemmUniversalIN4cute5tupleIJiiiiEEENS1_10collective13CollectiveMmaINS1_34MainloopSm90TmaGmmaWarpSpecializedILi9ENS5_IJNS4_1CILi1EEESB_SB_EEENS1_35KernelTmaWarpSpecializedCooperativeEEENS5_IJNSA_ILi128EEENSA_ILi64EEESG_EEENS_10bfloat16_tENS5_IJlSB_lEEESI_SJ_NS4_8TiledMMAINS4_8MMA_AtomIJNS4_4SM904GMMA27MMA_64x64x16_F32BF16BF16_SSILNSN_5MajorE0ELSP_0ELNSN_7ScaleInE1ELSQ_1EEEEEENS4_6LayoutINS5_IJNSA_ILi2EEESB_SB_EEENS5_IJSB_NSA_ILi0EEESW_EEEEENS5_IJNS4_10UnderscoreESZ_SZ_EEEEENS4_13SM90_TMA_LOADENS4_14ComposedLayoutINS4_7SwizzleILi3ELi4ELi3EEENS4_18smem_ptr_flag_bitsILi16EEENST_INS5_IJNSA_ILi8EEESG_EEENS5_IJSG_SB_EEEEEEEvNS4_8identityES12_S1C_vS1D_EENS_8epilogue10collective6detail29Sm90TmaWarpSpecializedAdapterINS1G_15DefaultEpilogueISI_SJ_SJ_NS1F_6thread17LinearCombinationISI_Li1EffLNS1K_9ScaleType4KindE0ELNS_15FloatRoundStyleE2ESI_EENS1_15EpilogueDefaultEEEEEvvEEEEvNT_6ParamsE --------------------------
	.section	.nv.shared._ZN7cutlass13device_kernelINS_4gemm6kernel13GemmUniversalIN4cute5tupleIJiiiiEEENS1_10collective13CollectiveMmaINS1_34MainloopSm90TmaGmmaWarpSpecializedILi9ENS5_IJNS4_1CILi1EEESB_SB_EEENS1_35KernelTmaWarpSpecializedCooperativeEEENS5_IJNSA_ILi128EEENSA_ILi64EEESG_EEENS_10bfloat16_tENS5_IJlSB_lEEESI_SJ_NS4_8TiledMMAINS4_8MMA_AtomIJNS4_4SM904GMMA27MMA_64x64x16_F32BF16BF16_SSILNSN_5MajorE0ELSP_0ELNSN_7ScaleInE1ELSQ_1EEEEEENS4_6LayoutINS5_IJNSA_ILi2EEESB_SB_EEENS5_IJSB_NSA_ILi0EEESW_EEEEENS5_IJNS4_10UnderscoreESZ_SZ_EEEEENS4_13SM90_TMA_LOADENS4_14ComposedLayoutINS4_7SwizzleILi3ELi4ELi3EEENS4_18smem_ptr_flag_bitsILi16EEENST_INS5_IJNSA_ILi8EEESG_EEENS5_IJSG_SB_EEEEEEEvNS4_8identityES12_S1C_vS1D_EENS_8epilogue10collective6detail29Sm90TmaWarpSpecializedAdapterINS1G_15DefaultEpilogueISI_SJ_SJ_NS1F_6thread17LinearCombinationISI_Li1EffLNS1K_9ScaleType4KindE0ELNS_15FloatRoundStyleE2ESI_EENS1_15EpilogueDefaultEEEEEvvEEEEvNT_6ParamsE,"aw",@nobits
	.sectionflags	@""
	.align	16
	.zero		1024


//--------------------- .nv.shared.reserved.0     --------------------------
	.section	.nv.shared.reserved.0,"aw",@nobits
	.weak		__nv_reservedSMEM_offset_0_alias
	.size		__nv_reservedSMEM_offset_0_alias, 0, 0
	.other		__nv_reservedSMEM_offset_0_alias,@"STO_CUDA_RESERVED_SHARED STV_DEFAULT"
__nv_reservedSMEM_offset_0_alias:
	.zero		0


//--------------------- .nv.global                --------------------------
	.section	.nv.global,"aw",@nobits
.nv.global:
	.type		_ZN40_INTERNAL_70acf76a_4_k_cu_75d5fd6b_216854cute1_E,@object
	.size		_ZN40_INTERNAL_70acf76a_4_k_cu_75d5fd6b_216854cute1_E,(_ZN40_INTERNAL_70acf76a_4_k_cu_75d5fd6b_216854cuda3std3__45__cpo6cbeginE - _ZN40_INTERNAL_70acf76a_4_k_cu_75d5fd6b_216854cute1_E)
_ZN40_INTERNAL_70acf76a_4_k_cu_75d5fd6b_216854cute1_E:
	.zero		1
	.type		_ZN40_INTERNAL_70acf76a_4_k_cu_75d5fd6b_216854cuda3std3__45__cpo6cbeginE,@object
	.size		_ZN40_INTERNAL_70acf76a_4_k_cu_75d5fd6b_216854cuda3std3__45__cpo6cbeginE,(_ZN40_INTERNAL_70acf76a_4_k_cu_75d5fd6b_216854cuda3std3__48in_placeE - _ZN40_INTERNAL_70acf76a_4_k_cu_75d5fd6b_216854cuda3std3__45__cpo6cbeginE)
_ZN40_INTERNAL_70acf76a_4_k_cu_75d5fd6b_216854cuda3std3__45__cpo6cbeginE:
	.zero		1
	.type		_ZN40_INTERNAL_70acf76a_4_k_cu_75d5fd6b_216854cuda3std3__48in_placeE,@object
	.size		_ZN40_INTERNAL_70acf76a_4_k_cu_75d5fd6b_216854cuda3std3__48in_placeE,(_ZN40_INTERNAL_70acf76a_4_k_cu_75d5fd6b_216854cuda3std6ranges3__45__cpo9iter_moveE - _ZN40_INTERNAL_70acf76a_4_k_cu_75d5fd6b_216854cuda3std3__48in_placeE)
_ZN40_INTERNAL_70acf76a_4_k_cu_75d5fd6b_216854cuda3std3__48in_placeE:
	.zero		1
	.type		_ZN40_INTERNAL_70acf76a_4_k_cu_75d5fd6b_216854cuda3std6ranges3__45__cpo9iter_moveE,@object
	.size		_ZN40_INTERNAL_70acf76a_4_k_cu_75d5fd6b_216854cuda3std6ranges3__45__cpo9iter_moveE,(_ZN40_INTERNAL_70acf76a_4_k_cu_75d5fd6b_216854cuda3std3__45__cpo5beginE - _ZN40_INTERNAL_70acf76a_4_k_cu_75d5fd6b_216854cuda3std6ranges3__45__cpo9iter_moveE)
_ZN40_INTERNAL_70acf76a_4_k_cu_75d5fd6b_216854cuda3std6ranges3__45__cpo9iter_moveE:
	.zero		1
	.type		_ZN40_INTERNAL_70acf76a_4_k_cu_75d5fd6b_216854cuda3std3__45__cpo5beginE,@object
	.size		_ZN40_INTERNAL_70acf76a_4_k_cu_75d5fd6b_216854cuda3std3__45__cpo5beginE,(_ZN40_INTERNAL_70acf76a_4_k_cu_75d5fd6b_216854cuda3std3__442_GLOBAL__N__70acf76a_4_k_cu_75d5fd6b_216856ignoreE - _ZN40_INTERNAL_70acf76a_4_k_cu_75d5fd6b_216854cuda3std3__45__cpo5beginE)
_ZN40_INTERNAL_70acf76a_4_k_cu_75d5fd6b_216854cuda3std3__45__cpo5beginE:
	.zero		1
	.type		_ZN40_INTERNAL_70acf76a_4_k_cu_75d5fd6b_216854cuda3std3__442_GLOBAL__N__70acf76a_4_k_cu_75d5fd6b_216856ignoreE,@object
	.size		_ZN40_INTERNAL_70acf76a_4_k_cu_75d5fd6b_216854cuda3std3__442_GLOBAL__N__70acf76a_4_k_cu_75d5fd6b_216856ignoreE,(_ZN40_INTERNAL_70acf76a_4_k_cu_75d5fd6b_216854cute7productE - _ZN40_INTERNAL_70acf76a_4_k_cu_75d5fd6b_216854cuda3std3__442_GLOBAL__N__70acf76a_4_k_cu_75d5fd6b_216856ignoreE)
_ZN40_INTERNAL_70acf76a_4_k_cu_75d5fd6b_216854cuda3std3__442_GLOBAL__N__70acf76a_4_k_cu_75d5fd6b_216856ignoreE:
	.zero		1
	.type		_ZN40_INTERNAL_70acf76a_4_k_cu_75d5fd6b_216854cute7productE,@object
	.size		_ZN40_INTERNAL_70acf76a_4_k_cu_75d5fd6b_216854cute7productE,(_ZN40_INTERNAL_70acf76a_4_k_cu_75d5fd6b_216854cuda3std3__45__cpo3endE - _ZN40_INTERNAL_70acf76a_4_k_cu_75d5fd6b_216854cute7productE)
_ZN40_INTERNAL_70acf76a_4_k_cu_75d5fd6b_216854cute7productE:
	.zero		1
	.type		_ZN40_INTERNAL_70acf76a_4_k_cu_75d5fd6b_216854cuda3std3__45__cpo3endE,@object
	.size		_ZN40_INTERNAL_70acf76a_4_k_cu_75d5fd6b_216854cuda3std3__45__cpo3endE,(_ZN40_INTERNAL_70acf76a_4_k_cu_75d5fd6b_216854cuda3std3__419piecewise_constructE - _ZN40_INTERNAL_70acf76a_4_k_cu_75d5fd6b_216854cuda3std3__45__cpo3endE)
_ZN40_INTERNAL_70acf76a_4_k_cu_75d5fd6b_216854cuda3std3__45__cpo3endE:
	.zero		1
	.type		_ZN40_INTERNAL_70acf76a_4_k_cu_75d5fd6b_216854cuda3std3__419piecewise_constructE,@object
	.size		_ZN40_INTERNAL_70acf76a_4_k_cu_75d5fd6b_216854cuda3std3__419piecewise_constructE,(_ZN40_INTERNAL_70acf76a_4_k_cu_75d5fd6b_216854cuda3std3__45__cpo4cendE - _ZN40_INTERNAL_70acf76a_4_k_cu_75d5fd6b_216854cuda3std3__419piecewise_constructE)
_ZN40_INTERNAL_70acf76a_4_k_cu_75d5fd6b_216854cuda3std3__419piecewise_constructE:
	.zero		1
	.type		_ZN40_INTERNAL_70acf76a_4_k_cu_75d5fd6b_216854cuda3std3__45__cpo4cendE,@object
	.size		_ZN40_INTERNAL_70acf76a_4_k_cu_75d5fd6b_216854cuda3std3__45__cpo4cendE,(_ZN40_INTERNAL_70acf76a_4_k_cu_75d5fd6b_216854cuda3std6ranges3__45__cpo4swapE - _ZN40_INTERNAL_70acf76a_4_k_cu_75d5fd6b_216854cuda3std3__45__cpo4cendE)
_ZN40_INTERNAL_70acf76a_4_k_cu_75d5fd6b_216854cuda3std3__45__cpo4cendE:
	.zero		1
	.type		_ZN40_INTERNAL_70acf76a_4_k_cu_75d5fd6b_216854cuda3std6ranges3__45__cpo4swapE,@object
	.size		_ZN40_INTERNAL_70acf76a_4_k_cu_75d5fd6b_216854cuda3std6ranges3__45__cpo4swapE,(.L_8 - _ZN40_INTERNAL_70acf76a_4_k_cu_75d5fd6b_216854cuda3std6ranges3__45__cpo4swapE)
_ZN40_INTERNAL_70acf76a_4_k_cu_75d5fd6b_216854cuda3std6ranges3__45__cpo4swapE:
	.zero		1
.L_8:


//--------------------- .nv.constant0._ZN7cutlass13device_kernelINS_4gemm6kernel13GemmUniversalIN4cute5tupleIJiiiiEEENS1_10collective13CollectiveMmaINS1_34MainloopSm90TmaGmmaWarpSpecializedILi9ENS5_IJNS4_1CILi1EEESB_SB_EEENS1_35KernelTmaWarpSpecializedCooperativeEEENS5_IJNSA_ILi128EEENSA_ILi64EEESG_EEENS_10bfloat16_tENS5_IJlSB_lEEESI_SJ_NS4_8TiledMMAINS4_8MMA_AtomIJNS4_4SM904GMMA27MMA_64x64x16_F32BF16BF16_SSILNSN_5MajorE0ELSP_0ELNSN_7ScaleInE1ELSQ_1EEEEEENS4_6LayoutINS5_IJNSA_ILi2EEESB_SB_EEENS5_IJSB_NSA_ILi0EEESW_EEEEENS5_IJNS4_10UnderscoreESZ_SZ_EEEEENS4_13SM90_TMA_LOADENS4_14ComposedLayoutINS4_7SwizzleILi3ELi4ELi3EEENS4_18smem_ptr_flag_bitsILi16EEENST_INS5_IJNSA_ILi8EEESG_EEENS5_IJSG_SB_EEEEEEEvNS4_8identityES12_S1C_vS1D_EENS_8epilogue10collective6detail29Sm90TmaWarpSpecializedAdapterINS1G_15DefaultEpilogueISI_SJ_SJ_NS1F_6thread17LinearCombinationISI_Li1EffLNS1K_9ScaleType4KindE0ELNS_15FloatRoundStyleE2ESI_EENS1_15EpilogueDefaultEEEEEvvEEEEvNT_6ParamsE --------------------------
	.section	.nv.constant0._ZN7cutlass13device_kernelINS_4gemm6kernel13GemmUniversalIN4cute5tupleIJiiiiEEENS1_10collective13CollectiveMmaINS1_34MainloopSm90TmaGmmaWarpSpecializedILi9ENS5_IJNS4_1CILi1EEESB_SB_EEENS1_35KernelTmaWarpSpecializedCooperativeEEENS5_IJNSA_ILi128EEENSA_ILi64EEESG_EEENS_10bfloat16_tENS5_IJlSB_lEEESI_SJ_NS4_8TiledMMAINS4_8MMA_AtomIJNS4_4SM904GMMA27MMA_64x64x16_F32BF16BF16_SSILNSN_5MajorE0ELSP_0ELNSN_7ScaleInE1ELSQ_1EEEEEENS4_6LayoutINS5_IJNSA_ILi2EEESB_SB_EEENS5_IJSB_NSA_ILi0EEESW_EEEEENS5_IJNS4_10UnderscoreESZ_SZ_EEEEENS4_13SM90_TMA_LOADENS4_14ComposedLayoutINS4_7SwizzleILi3ELi4ELi3EEENS4_18smem_ptr_flag_bitsILi16EEENST_INS5_IJNSA_ILi8EEESG_EEENS5_IJSG_SB_EEEEEEEvNS4_8identityES12_S1C_vS1D_EENS_8epilogue10collective6detail29Sm90TmaWarpSpecializedAdapterINS1G_15DefaultEpilogueISI_SJ_SJ_NS1F_6thread17LinearCombinationISI_Li1EffLNS1K_9ScaleType4KindE0ELNS_15FloatRoundStyleE2ESI_EENS1_15EpilogueDefaultEEEEEvvEEEEvNT_6ParamsE,"a",@progbits
	.sectionflags	@""
	.align	4
.nv.constant0._ZN7cutlass13device_kernelINS_4gemm6kernel13GemmUniversalIN4cute5tupleIJiiiiEEENS1_10collective13CollectiveMmaINS1_34MainloopSm90TmaGmmaWarpSpecializedILi9ENS5_IJNS4_1CILi1EEESB_SB_EEENS1_35KernelTmaWarpSpecializedCooperativeEEENS5_IJNSA_ILi128EEENSA_ILi64EEESG_EEENS_10bfloat16_tENS5_IJlSB_lEEESI_SJ_NS4_8TiledMMAINS4_8MMA_AtomIJNS4_4SM904GMMA27MMA_64x64x16_F32BF16BF16_SSILNSN_5MajorE0ELSP_0ELNSN_7ScaleInE1ELSQ_1EEEEEENS4_6LayoutINS5_IJNSA_ILi2EEESB_SB_EEENS5_IJSB_NSA_ILi0EEESW_EEEEENS5_IJNS4_10UnderscoreESZ_SZ_EEEEENS4_13SM90_TMA_LOADENS4_14ComposedLayoutINS4_7SwizzleILi3ELi4ELi3EEENS4_18smem_ptr_flag_bitsILi16EEENST_INS5_IJNSA_ILi8EEESG_EEENS5_IJSG_SB_EEEEEEEvNS4_8identityES12_S1C_vS1D_EENS_8epilogue10collective6detail29Sm90TmaWarpSpecializedAdapterINS1G_15DefaultEpilogueISI_SJ_SJ_NS1F_6thread17LinearCombinationISI_Li1EffLNS1K_9ScaleType4KindE0ELNS_15FloatRoundStyleE2ESI_EENS1_15EpilogueDefaultEEEEEvvEEEEvNT_6ParamsE:
	.zero		1664


//--------------------- SYMBOLS --------------------------

	.type		.nv.reservedSmem.offset0,@object
	.size		.nv.reservedSmem.offset0,0x4
	.type		__assertfail,@function
